// auto-generated by cutlass_sweep.gemm — config: {"arch": "sm_90", "cluster_m": 2, "cluster_n": 1, "dtype": "fp16", "dtype_b": "fp16", "layout": "nt", "stages": 0, "tile_k": 32, "tile_m": 256, "tile_n": 240}
#include "cutlass/cutlass.h"
#include "cutlass/gemm/collective/collective_builder.hpp"
#include "cutlass/gemm/device/gemm_universal_adapter.h"
#include "cutlass/gemm/kernel/gemm_universal.hpp"
#include "cutlass/epilogue/collective/collective_builder.hpp"

using ElemA = cutlass::half_t;
using ElemB = cutlass::half_t;
using ElemCD = cutlass::half_t;
using Acc  = float;
using TileShape    = cute::Shape<cute::_256, cute::_240, cute::_32>;
using ClusterShape = cute::Shape<cute::_2, cute::_1, cute::_1>;

using CollectiveEpilogue = typename cutlass::epilogue::collective::CollectiveBuilder<
    cutlass::arch::Sm90, cutlass::arch::OpClassTensorOp,
    TileShape, ClusterShape,
    cutlass::epilogue::collective::EpilogueTileAuto,
    Acc, Acc,
    ElemCD, cutlass::layout::RowMajor, 128 / cutlass::sizeof_bits<ElemCD>::value,
    ElemCD, cutlass::layout::RowMajor, 128 / cutlass::sizeof_bits<ElemCD>::value,
    cutlass::epilogue::collective::EpilogueScheduleAuto
  >::CollectiveOp;

using CollectiveMainloop = typename cutlass::gemm::collective::CollectiveBuilder<
    cutlass::arch::Sm90, cutlass::arch::OpClassTensorOp,
    ElemA, cutlass::layout::RowMajor, 128 / cutlass::sizeof_bits<ElemA>::value,
    ElemB, cutlass::layout::ColumnMajor, 128 / cutlass::sizeof_bits<ElemB>::value,
    Acc,
    TileShape, ClusterShape,
    cutlass::gemm::collective::StageCountAutoCarveout<static_cast<int>(sizeof(typename CollectiveEpilogue::SharedStorage))>,
    cutlass::gemm::collective::KernelScheduleAuto
  >::CollectiveOp;

using GemmKernel = cutlass::gemm::kernel::GemmUniversal<
    cute::Shape<int,int,int,int>,
    CollectiveMainloop,
    CollectiveEpilogue
>;
using Gemm = cutlass::gemm::device::GemmUniversalAdapter<GemmKernel>;

// Force the device kernel symbol into the cubin without needing a host main.
auto* _anchor = &cutlass::device_kernel<GemmKernel>;


// ===== COMPILED SASS (sm_90a) =====

	.target	sm_90a

	.elftype	@"ET_EXEC"


//--------------------- .note.nv.tkinfo           --------------------------
	.section	.note.nv.tkinfo,"",@"SHT_NOTE"
	.sectionflags	@"SHF_NOTE_NV_TKINFO"
	.tkinfo
        /*0018*/ 	.word	0x00000002
        /*0030*/ 	.string	""
        /*0030*/ 	.string	"ptxas"
        /*0030*/ 	.string	"Cuda compilation tools, release 13.0, V13.0.88"
        /*0030*/ 	.string	"Build cuda_13.0.r13.0/compiler.36424714_0"
        /*0030*/ 	.string	"-arch sm_90a -m 64 "



//--------------------- .note.nv.cuinfo           --------------------------
	.section	.note.nv.cuinfo,"",@"SHT_NOTE"
	.sectionflags	@"SHF_NOTE_NV_CUINFO"
        /*0018*/ 	.short	0x0002
        /*001a*/ 	.short	0x005a
        /*001c*/ 	.short	0x0082
	.zero		2


//--------------------- .nv.info                  --------------------------
	.section	.nv.info,"",@"SHT_CUDA_INFO"
	.align	4


	//----- nvinfo : EIATTR_REGCOUNT
	.align		4
        /*0000*/ 	.byte	0x04, 0x2f
        /*0002*/ 	.short	(.L_15 - .L_14)
	.align		4
.L_14:
        /*0004*/ 	.word	index@(_ZN7cutlass13device_kernelINS_4gemm6kernel13GemmUniversalIN4cute5tupleIJiiiiEEENS1_10collective13CollectiveMmaINS1_34MainloopSm90TmaGmmaWarpSpecializedILi7ENS5_IJNS4_1CILi2EEENSA_ILi1EEESC_EEENS1_35KernelTmaWarpSpecializedCooperativeEEENS5_IJNSA_ILi256EEENSA_ILi240EEENSA_ILi32EEEEEENS_6half_tENS5_IJlSC_lEEESK_SL_NS4_8TiledMMAINS4_8MMA_AtomIJNS4_4SM904GMMA25MMA_64x16x16_F32F16F16_SSILNSP_5MajorE0ELSR_0ELNSP_7ScaleInE1ELSS_1EEEEEENS4_6LayoutISD_NS5_IJSC_NSA_ILi0EEESW_EEEEENS5_IJNS4_10UnderscoreESZ_SZ_EEEEENS4_13SM90_TMA_LOADENS4_14ComposedLayoutINS4_7SwizzleILi2ELi4ELi3EEENS4_18smem_ptr_flag_bitsILi16EEENSV_INS5_IJNSA_ILi8EEESI_EEENS5_IJSI_SC_EEEEEEEvNS4_8identityENS4_23SM90_TMA_LOAD_MULTICASTES1C_vS1D_EENS_8epilogue10collective6detail29Sm90TmaWarpSpecializedAdapterINS1H_15DefaultEpilogueISK_SL_SL_NS1G_6thread17LinearCombinationISK_Li1EffLNS1L_9ScaleType4KindE0ELNS_15FloatRoundStyleE2ESK_EENS1_15EpilogueDefaultEEEEEvvEEEEvNT_6ParamsE)
        /*0008*/ 	.word	0x000000a8


	//----- nvinfo : EIATTR_FRAME_SIZE
	.align		4
.L_15:
        /*000c*/ 	.byte	0x04, 0x11
        /*000e*/ 	.short	(.L_17 - .L_16)
	.align		4
.L_16:
        /*0010*/ 	.word	index@(_ZN7cutlass13device_kernelINS_4gemm6kernel13GemmUniversalIN4cute5tupleIJiiiiEEENS1_10collective13CollectiveMmaINS1_34MainloopSm90TmaGmmaWarpSpecializedILi7ENS5_IJNS4_1CILi2EEENSA_ILi1EEESC_EEENS1_35KernelTmaWarpSpecializedCooperativeEEENS5_IJNSA_ILi256EEENSA_ILi240EEENSA_ILi32EEEEEENS_6half_tENS5_IJlSC_lEEESK_SL_NS4_8TiledMMAINS4_8MMA_AtomIJNS4_4SM904GMMA25MMA_64x16x16_F32F16F16_SSILNSP_5MajorE0ELSR_0ELNSP_7ScaleInE1ELSS_1EEEEEENS4_6LayoutISD_NS5_IJSC_NSA_ILi0EEESW_EEEEENS5_IJNS4_10UnderscoreESZ_SZ_EEEEENS4_13SM90_TMA_LOADENS4_14ComposedLayoutINS4_7SwizzleILi2ELi4ELi3EEENS4_18smem_ptr_flag_bitsILi16EEENSV_INS5_IJNSA_ILi8EEESI_EEENS5_IJSI_SC_EEEEEEEvNS4_8identityENS4_23SM90_TMA_LOAD_MULTICASTES1C_vS1D_EENS_8epilogue10collective6detail29Sm90TmaWarpSpecializedAdapterINS1H_15DefaultEpilogueISK_SL_SL_NS1G_6thread17LinearCombinationISK_Li1EffLNS1L_9ScaleType4KindE0ELNS_15FloatRoundStyleE2ESK_EENS1_15EpilogueDefaultEEEEEvvEEEEvNT_6ParamsE)
        /*0014*/ 	.word	0x00000180


	//----- nvinfo : EIATTR_MIN_STACK_SIZE
	.align		4
.L_17:
        /*0018*/ 	.byte	0x04, 0x12
        /*001a*/ 	.short	(.L_19 - .L_18)
	.align		4
.L_18:
        /*001c*/ 	.word	index@(_ZN7cutlass13device_kernelINS_4gemm6kernel13GemmUniversalIN4cute5tupleIJiiiiEEENS1_10collective13CollectiveMmaINS1_34MainloopSm90TmaGmmaWarpSpecializedILi7ENS5_IJNS4_1CILi2EEENSA_ILi1EEESC_EEENS1_35KernelTmaWarpSpecializedCooperativeEEENS5_IJNSA_ILi256EEENSA_ILi240EEENSA_ILi32EEEEEENS_6half_tENS5_IJlSC_lEEESK_SL_NS4_8TiledMMAINS4_8MMA_AtomIJNS4_4SM904GMMA25MMA_64x16x16_F32F16F16_SSILNSP_5MajorE0ELSR_0ELNSP_7ScaleInE1ELSS_1EEEEEENS4_6LayoutISD_NS5_IJSC_NSA_ILi0EEESW_EEEEENS5_IJNS4_10UnderscoreESZ_SZ_EEEEENS4_13SM90_TMA_LOADENS4_14ComposedLayoutINS4_7SwizzleILi2ELi4ELi3EEENS4_18smem_ptr_flag_bitsILi16EEENSV_INS5_IJNSA_ILi8EEESI_EEENS5_IJSI_SC_EEEEEEEvNS4_8identityENS4_23SM90_TMA_LOAD_MULTICASTES1C_vS1D_EENS_8epilogue10collective6detail29Sm90TmaWarpSpecializedAdapterINS1H_15DefaultEpilogueISK_SL_SL_NS1G_6thread17LinearCombinationISK_Li1EffLNS1L_9ScaleType4KindE0ELNS_15FloatRoundStyleE2ESK_EENS1_15EpilogueDefaultEEEEEvvEEEEvNT_6ParamsE)
        /*0020*/ 	.word	0x00000180
.L_19:


//--------------------- .nv.compat                --------------------------
	.section	.nv.compat,"",@"SHT_CUDA_COMPAT_INFO"
	.align	4
        /*0000*/ 	.byte	0x02, 0x09, 0x01, 0x00, 0x02, 0x02, 0x04, 0x00, 0x02, 0x05, 0x05, 0x00, 0x03, 0x07, 0x01, 0x01
        /*0010*/ 	.byte	0x02, 0x03, 0x01, 0x00, 0x02, 0x06, 0x01, 0x00, 0x04, 0x0b, 0x08, 0x00, 0x00, 0x00, 0x00, 0x00
        /*0020*/ 	.byte	0x00, 0x00, 0x00, 0x00


//--------------------- .nv.info._ZN7cutlass13device_kernelINS_4gemm6kernel13GemmUniversalIN4cute5tupleIJiiiiEEENS1_10collective13CollectiveMmaINS1_34MainloopSm90TmaGmmaWarpSpecializedILi7ENS5_IJNS4_1CILi2EEENSA_ILi1EEESC_EEENS1_35KernelTmaWarpSpecializedCooperativeEEENS5_IJNSA_ILi256EEENSA_ILi240EEENSA_ILi32EEEEEENS_6half_tENS5_IJlSC_lEEESK_SL_NS4_8TiledMMAINS4_8MMA_AtomIJNS4_4SM904GMMA25MMA_64x16x16_F32F16F16_SSILNSP_5MajorE0ELSR_0ELNSP_7ScaleInE1ELSS_1EEEEEENS4_6LayoutISD_NS5_IJSC_NSA_ILi0EEESW_EEEEENS5_IJNS4_10UnderscoreESZ_SZ_EEEEENS4_13SM90_TMA_LOADENS4_14ComposedLayoutINS4_7SwizzleILi2ELi4ELi3EEENS4_18smem_ptr_flag_bitsILi16EEENSV_INS5_IJNSA_ILi8EEESI_EEENS5_IJSI_SC_EEEEEEEvNS4_8identityENS4_23SM90_TMA_LOAD_MULTICASTES1C_vS1D_EENS_8epilogue10collective6detail29Sm90TmaWarpSpecializedAdapterINS1H_15DefaultEpilogueISK_SL_SL_NS1G_6thread17LinearCombinationISK_Li1EffLNS1L_9ScaleType4KindE0ELNS_15FloatRoundStyleE2ESK_EENS1_15EpilogueDefaultEEEEEvvEEEEvNT_6ParamsE --------------------------
	.section	.nv.info._ZN7cutlass13device_kernelINS_4gemm6kernel13GemmUniversalIN4cute5tupleIJiiiiEEENS1_10collective13CollectiveMmaINS1_34MainloopSm90TmaGmmaWarpSpecializedILi7ENS5_IJNS4_1CILi2EEENSA_ILi1EEESC_EEENS1_35KernelTmaWarpSpecializedCooperativeEEENS5_IJNSA_ILi256EEENSA_ILi240EEENSA_ILi32EEEEEENS_6half_tENS5_IJlSC_lEEESK_SL_NS4_8TiledMMAINS4_8MMA_AtomIJNS4_4SM904GMMA25MMA_64x16x16_F32F16F16_SSILNSP_5MajorE0ELSR_0ELNSP_7ScaleInE1ELSS_1EEEEEENS4_6LayoutISD_NS5_IJSC_NSA_ILi0EEESW_EEEEENS5_IJNS4_10UnderscoreESZ_SZ_EEEEENS4_13SM90_TMA_LOADENS4_14ComposedLayoutINS4_7SwizzleILi2ELi4ELi3EEENS4_18smem_ptr_flag_bitsILi16EEENSV_INS5_IJNSA_ILi8EEESI_EEENS5_IJSI_SC_EEEEEEEvNS4_8identityENS4_23SM90_TMA_LOAD_MULTICASTES1C_vS1D_EENS_8epilogue10collective6detail29Sm90TmaWarpSpecializedAdapterINS1H_15DefaultEpilogueISK_SL_SL_NS1G_6thread17LinearCombinationISK_Li1EffLNS1L_9ScaleType4KindE0ELNS_15FloatRoundStyleE2ESK_EENS1_15EpilogueDefaultEEEEEvvEEEEvNT_6ParamsE,"",@"SHT_CUDA_INFO"
	.sectionflags	@""
	.align	4


	//----- nvinfo : EIATTR_CUDA_API_VERSION
	.align		4
        /*0000*/ 	.byte	0x04, 0x37
        /*0002*/ 	.short	(.L_21 - .L_20)
.L_20:
        /*0004*/ 	.word	0x00000082


	//----- nvinfo : EIATTR_KPARAM_INFO
	.align		4
.L_21:
        /*0008*/ 	.byte	0x04, 0x17
        /*000a*/ 	.short	(.L_23 - .L_22)
.L_22:
        /*000c*/ 	.word	0x00000000
        /*0010*/ 	.short	0x0000
        /*0012*/ 	.short	0x0070
        /*0014*/ 	.byte	0x00, 0xf0, 0x01, 0x10


	//----- nvinfo : EIATTR_SPARSE_MMA_MASK
	.align		4
.L_23:
        /*0018*/ 	.byte	0x03, 0x50
        /*001a*/ 	.short	0x0000


	//----- nvinfo : EIATTR_MAXREG_COUNT
	.align		4
        /*001c*/ 	.byte	0x03, 0x1b
        /*001e*/ 	.short	0x00a8


	//----- nvinfo : EIATTR_NUM_BARRIERS
	.align		4
        /*0020*/ 	.byte	0x02, 0x4c
        /*0022*/ 	.byte	0x01
	.zero		1


	//----- nvinfo : EIATTR_EXTERNS
	.align		4
        /*0024*/ 	.byte	0x04, 0x0f
        /*0026*/ 	.short	(.L_25 - .L_24)


	//   ....[0]....
	.align		4
.L_24:
        /*0028*/ 	.word	index@(__assertfail)


	//----- nvinfo : EIATTR_ANNOTATIONS
	.align		4
.L_25:
        /*002c*/ 	.byte	0x04, 0x55
        /*002e*/ 	.short	(.L_27 - .L_26)


	//   ....[0]....
.L_26:
        /*0030*/ 	.word	0x00000001
        /*0034*/ 	.byte	0x50, 0x02, 0x00, 0x00, 0x01, 0x00, 0x00, 0x00, 0x90, 0x07, 0x00, 0x00, 0x01, 0x00, 0x00, 0x00
        /* <DEDUP_REMOVED lines=143> */
        /*0934*/ 	.byte	0x30, 0x82, 0x01, 0x00, 0x01, 0x00, 0x00, 0x00, 0x50, 0x88, 0x01, 0x00


	//----- nvinfo : EIATTR_MERCURY_ISA_VERSION
	.align		4
.L_27:
        /*0940*/ 	.byte	0x03, 0x5f
        /*0942*/ 	.short	0x0101


	//----- nvinfo : EIATTR_INT_WARP_WIDE_INSTR_OFFSETS
	.align		4
        /*0944*/ 	.byte	0x04, 0x31
        /*0946*/ 	.short	(.L_29 - .L_28)


	//   ....[0]....
.L_28:
        /*0948*/ 	.word	0x000005d0


	//   ....[1]....
        /*094c*/ 	.word	0x000005f0


	//   ....[2]....
        /*0950*/ 	.word	0x00000760


	//----- nvinfo : EIATTR_COOP_GROUP_MASK_REGIDS
	.align		4
.L_29:
        /*0954*/ 	.byte	0x04, 0x29
        /*0956*/ 	.short	(.L_31 - .L_30)


	//   ....[0]....
.L_30:
        /*0958*/ 	.word	0xffffffff


	//   ....[1]....
        /*095c*/ 	.word	0xffffffff


	//   ....[2]....
        /*0960*/ 	.word	0xffffffff


	//   ....[3]....
        /*0964*/ 	.word	0xffffffff


	//   ....[4]....
        /*0968*/ 	.word	0xffffffff


	//   ....[5]....
        /*096c*/ 	.word	0xffffffff


	//----- nvinfo : EIATTR_COOP_GROUP_INSTR_OFFSETS
	.align		4
.L_31:
        /*0970*/ 	.byte	0x04, 0x28
        /*0972*/ 	.short	(.L_33 - .L_32)


	//   ....[0]....
.L_32:
        /*0974*/ 	.word	0x00000070


	//   ....[1]....
        /*0978*/ 	.word	0x00000080


	//   ....[2]....
        /*097c*/ 	.word	0x000001b0


	//   ....[3]....
        /*0980*/ 	.word	0x00000440


	//   ....[4]....
        /*0984*/ 	.word	0x000008c0


	//   ....[5]....
        /*0988*/ 	.word	0x000014b0


	//----- nvinfo : EIATTR_REG_RECONFIG
	.align		4
.L_33:
        /*098c*/ 	.byte	0x01, 0x54
	.zero		2


	//----- nvinfo : EIATTR_SYSCALL_OFFSETS
	.align		4
        /*0990*/ 	.byte	0x04, 0x46
        /*0992*/ 	.short	(.L_35 - .L_34)


	//   ....[0]....
.L_34:
        /*0994*/ 	.word	0x00001660


	//----- nvinfo : EIATTR_MBARRIER_INSTR_OFFSETS
	.align		4
.L_35:
        /*0998*/ 	.byte	0x04, 0x39
        /*099a*/ 	.short	(.L_37 - .L_36)


	//   ....[0]....
.L_36:
        /*099c*/ 	.word	0x00000340
        /*09a0*/ 	.word	0x000000ff
        /*09a4*/ 	.word	0x00000000
        /*09a8*/ 	.short	0x0100
        /*09aa*/ 	.byte	0x09
	.zero		1


	//   ....[1]....
        /*09ac*/ 	.word	0x00000350
        /*09b0*/ 	.word	0x000000ff
        /*09b4*/ 	.word	0x00000038
        /*09b8*/ 	.short	0x0100
        /*09ba*/ 	.byte	0x09
	.zero		1


	//   ....[2]....
        /*09bc*/ 	.word	0x00000360
        /*09c0*/ 	.word	0x000000ff
        /*09c4*/ 	.word	0x00000008
        /*09c8*/ 	.short	0x0100
        /*09ca*/ 	.byte	0x09
	.zero		1


	//   ....[3]....
        /*09cc*/ 	.word	0x00000370
        /*09d0*/ 	.word	0x000000ff
        /*09d4*/ 	.word	0x00000040
        /*09d8*/ 	.short	0x0100
        /*09da*/ 	.byte	0x09
	.zero		1


	//   ....[4]....
        /*09dc*/ 	.word	0x00000380
        /*09e0*/ 	.word	0x000000ff
        /*09e4*/ 	.word	0x00000010
        /*09e8*/ 	.short	0x0100
        /*09ea*/ 	.byte	0x09
	.zero		1


	//   ....[5]....
        /*09ec*/ 	.word	0x00000390
        /*09f0*/ 	.word	0x000000ff
        /*09f4*/ 	.word	0x00000048
        /*09f8*/ 	.short	0x0100
        /*09fa*/ 	.byte	0x09
	.zero		1


	//   ....[6]....
        /*09fc*/ 	.word	0x000003a0
        /*0a00*/ 	.word	0x000000ff
        /*0a04*/ 	.word	0x00000018
        /*0a08*/ 	.short	0x0100
        /*0a0a*/ 	.byte	0x09
	.zero		1


	//   ....[7]....
        /*0a0c*/ 	.word	0x000003b0
        /*0a10*/ 	.word	0x000000ff
        /*0a14*/ 	.word	0x00000050
        /*0a18*/ 	.short	0x0100
        /*0a1a*/ 	.byte	0x09
	.zero		1


	//   ....[8]....
        /*0a1c*/ 	.word	0x000003c0
        /*0a20*/ 	.word	0x000000ff
        /*0a24*/ 	.word	0x00000020
        /*0a28*/ 	.short	0x0100
        /*0a2a*/ 	.byte	0x09
	.zero		1


	//   ....[9]....
        /*0a2c*/ 	.word	0x000003d0
        /*0a30*/ 	.word	0x000000ff
        /*0a34*/ 	.word	0x00000058
        /*0a38*/ 	.short	0x0100
        /*0a3a*/ 	.byte	0x09
	.zero		1


	//   ....[10]....
        /*0a3c*/ 	.word	0x000003e0
        /*0a40*/ 	.word	0x000000ff
        /*0a44*/ 	.word	0x00000028
        /*0a48*/ 	.short	0x0100
        /*0a4a*/ 	.byte	0x09
	.zero		1


	//   ....[11]....
        /*0a4c*/ 	.word	0x000003f0
        /*0a50*/ 	.word	0x000000ff
        /*0a54*/ 	.word	0x00000060
        /*0a58*/ 	.short	0x0100
        /*0a5a*/ 	.byte	0x09
	.zero		1


	//   ....[12]....
        /*0a5c*/ 	.word	0x00000400
        /*0a60*/ 	.word	0x000000ff
        /*0a64*/ 	.word	0x00000030
        /*0a68*/ 	.short	0x0100
        /*0a6a*/ 	.byte	0x09
	.zero		1


	//   ....[13]....
        /*0a6c*/ 	.word	0x00000410
        /*0a70*/ 	.word	0x000000ff
        /*0a74*/ 	.word	0x00000068
        /*0a78*/ 	.short	0x0100
        /*0a7a*/ 	.byte	0x09
	.zero		1


	//   ....[14]....
        /*0a7c*/ 	.word	0x000007f0
        /*0a80*/ 	.word	0x000000ff
        /*0a84*/ 	.word	0x00000080
        /*0a88*/ 	.short	0x0100
        /*0a8a*/ 	.byte	0x06
	.zero		1


	//   ....[15]....
        /*0a8c*/ 	.word	0x00000860
        /*0a90*/ 	.word	0x000000ff
        /*0a94*/ 	.word	0x00000088
        /*0a98*/ 	.short	0x0100
        /*0a9a*/ 	.byte	0x06
	.zero		1


	//   ....[16]....
        /*0a9c*/ 	.word	0x00001770
        /*0aa0*/ 	.word	0x00000003
        /*0aa4*/ 	.word	0x00000000
        /*0aa8*/ 	.short	0x010a
        /*0aaa*/ 	.byte	0x3f
	.zero		1


	//   ....[17]....
        /*0aac*/ 	.word	0x000017b0
        /*0ab0*/ 	.word	0x00000003
        /*0ab4*/ 	.word	0x00000000
        /*0ab8*/ 	.short	0x010a
        /*0aba*/ 	.byte	0x3f
	.zero		1


	//   ....[18]....
        /*0abc*/ 	.word	0x00003b50
        /*0ac0*/ 	.word	0x000000ff
        /*0ac4*/ 	.word	0x00000000
        /*0ac8*/ 	.short	0x010a
        /*0aca*/ 	.byte	0x04
	.zero		1


	//   ....[19]....
        /*0acc*/ 	.word	0x00003b90
        /*0ad0*/ 	.word	0x000000ff
        /*0ad4*/ 	.word	0x00000000
        /*0ad8*/ 	.short	0x010a
        /*0ada*/ 	.byte	0x04
	.zero		1


	//   ....[20]....
        /*0adc*/ 	.word	0x00005e10
        /*0ae0*/ 	.word	0x00000005
        /*0ae4*/ 	.word	0x00000000
        /*0ae8*/ 	.short	0x0101
        /*0aea*/ 	.byte	0x3f
	.zero		1


	//   ....[21]....
        /*0aec*/ 	.word	0x00006080
        /*0af0*/ 	.word	0x00000000
        /*0af4*/ 	.word	0x00000000
        /*0af8*/ 	.short	0x0101
        /*0afa*/ 	.byte	0x3f
	.zero		1


	//   ....[22]....
        /*0afc*/ 	.word	0x00017d70
        /*0b00*/ 	.word	0x00000004
        /*0b04*/ 	.word	0x00000038
        /*0b08*/ 	.short	0x010a
        /*0b0a*/ 	.byte	0x3f
	.zero		1


	//   ....[23]....
        /*0b0c*/ 	.word	0x00018150
        /*0b10*/ 	.word	0x00000003
        /*0b14*/ 	.word	0x00000088
        /*0b18*/ 	.short	0x0101
        /*0b1a*/ 	.byte	0x3f
	.zero		1


	//   ....[24]....
        /*0b1c*/ 	.word	0x00018920
        /*0b20*/ 	.word	0x00000005
        /*0b24*/ 	.word	0x00000000
        /*0b28*/ 	.short	0x010a
        /*0b2a*/ 	.byte	0x3f
	.zero		1


	//   ....[25]....
        /*0b2c*/ 	.word	0x000189b0
        /*0b30*/ 	.word	0x00000007
        /*0b34*/ 	.word	0x00000000
        /*0b38*/ 	.short	0x010a
        /*0b3a*/ 	.byte	0x3f
	.zero		1


	//   ....[26]....
        /*0b3c*/ 	.word	0x00018a40
        /*0b40*/ 	.word	0x00000007
        /*0b44*/ 	.word	0x00000000
        /*0b48*/ 	.short	0x010a
        /*0b4a*/ 	.byte	0x3f
	.zero		1


	//   ....[27]....
        /*0b4c*/ 	.word	0x00018ad0
        /*0b50*/ 	.word	0x00000007
        /*0b54*/ 	.word	0x00000000
        /*0b58*/ 	.short	0x010a
        /*0b5a*/ 	.byte	0x3f
	.zero		1


	//   ....[28]....
        /*0b5c*/ 	.word	0x00018b60
        /*0b60*/ 	.word	0x00000007
        /*0b64*/ 	.word	0x00000000
        /*0b68*/ 	.short	0x010a
        /*0b6a*/ 	.byte	0x3f
	.zero		1


	//   ....[29]....
        /*0b6c*/ 	.word	0x00018bf0
        /*0b70*/ 	.word	0x00000007
        /*0b74*/ 	.word	0x00000000
        /*0b78*/ 	.short	0x010a
        /*0b7a*/ 	.byte	0x3f
	.zero		1


	//   ....[30]....
        /*0b7c*/ 	.word	0x00018c80
        /*0b80*/ 	.word	0x00000003
        /*0b84*/ 	.word	0x00000000
        /*0b88*/ 	.short	0x010a
        /*0b8a*/ 	.byte	0x3f
	.zero		1


	//   ....[31]....
        /*0b8c*/ 	.word	0x00018ce0
        /*0b90*/ 	.word	0x00000003
        /*0b94*/ 	.word	0x00000000
        /*0b98*/ 	.short	0x010a
        /*0b9a*/ 	.byte	0x3f
	.zero		1


	//   ....[32]....
        /*0b9c*/ 	.word	0x00018d40
        /*0ba0*/ 	.word	0x00000009
        /*0ba4*/ 	.word	0x00000000
        /*0ba8*/ 	.short	0x010a
        /*0baa*/ 	.byte	0x3f
	.zero		1


	//   ....[33]....
        /*0bac*/ 	.word	0x00018e10
        /*0bb0*/ 	.word	0x00000004
        /*0bb4*/ 	.word	0x00000038
        /*0bb8*/ 	.short	0x010a
        /*0bba*/ 	.byte	0x3f
	.zero		1


	//   ....[34]....
        /*0bbc*/ 	.word	0x00018ee0
        /*0bc0*/ 	.word	0x00000005
        /*0bc4*/ 	.word	0x00000000
        /*0bc8*/ 	.short	0x010a
        /*0bca*/ 	.byte	0x3f
	.zero		1


	//   ....[35]....
        /*0bcc*/ 	.word	0x00018f30
        /*0bd0*/ 	.word	0x00000007
        /*0bd4*/ 	.word	0x00000000
        /*0bd8*/ 	.short	0x010a
        /*0bda*/ 	.byte	0x3f
	.zero		1


	//   ....[36]....
        /*0bdc*/ 	.word	0x00018f80
        /*0be0*/ 	.word	0x00000007
        /*0be4*/ 	.word	0x00000000
        /*0be8*/ 	.short	0x010a
        /*0bea*/ 	.byte	0x3f
	.zero		1


	//   ....[37]....
        /*0bec*/ 	.word	0x00018fd0
        /*0bf0*/ 	.word	0x00000007
        /*0bf4*/ 	.word	0x00000000
        /*0bf8*/ 	.short	0x010a
        /*0bfa*/ 	.byte	0x3f
	.zero		1


	//   ....[38]....
        /*0bfc*/ 	.word	0x00019020
        /*0c00*/ 	.word	0x00000007
        /*0c04*/ 	.word	0x00000000
        /*0c08*/ 	.short	0x010a
        /*0c0a*/ 	.byte	0x3f
	.zero		1


	//   ....[39]....
        /*0c0c*/ 	.word	0x00019070
        /*0c10*/ 	.word	0x00000007
        /*0c14*/ 	.word	0x00000000
        /*0c18*/ 	.short	0x010a
        /*0c1a*/ 	.byte	0x3f
	.zero		1


	//----- nvinfo : EIATTR_NUM_MBARRIERS
	.align		4
.L_37:
        /*0c1c*/ 	.byte	0x03, 0x38
        /*0c1e*/ 	.short	0x0010


	//----- nvinfo : EIATTR_EXIT_INSTR_OFFSETS
	.align		4
        /*0c20*/ 	.byte	0x04, 0x1c
        /*0c22*/ 	.short	(.L_39 - .L_38)


	//   ....[0]....
.L_38:
        /*0c24*/ 	.word	0x00000a50


	//   ....[1]....
        /*0c28*/ 	.word	0x00001360


	//   ....[2]....
        /*0c2c*/ 	.word	0x00017430


	//   ....[3]....
        /*0c30*/ 	.word	0x000179e0


	//   ....[4]....
        /*0c34*/ 	.word	0x00018cd0


	//----- nvinfo : EIATTR_MAX_THREADS
	.align		4
.L_39:
        /*0c38*/ 	.byte	0x04, 0x05
        /*0c3a*/ 	.short	(.L_41 - .L_40)
.L_40:
        /*0c3c*/ 	.word	0x00000180
        /*0c40*/ 	.word	0x00000001
        /*0c44*/ 	.word	0x00000001


	//----- nvinfo : EIATTR_CRS_STACK_SIZE
	.align		4
.L_41:
        /*0c48*/ 	.byte	0x04, 0x1e
        /*0c4a*/ 	.short	(.L_43 - .L_42)
.L_42:
        /*0c4c*/ 	.word	0x00000000


	//----- nvinfo : EIATTR_CBANK_PARAM_SIZE
	.align		4
.L_43:
        /*0c50*/ 	.byte	0x03, 0x19
        /*0c52*/ 	.short	0x0470


	//----- nvinfo : EIATTR_PARAM_CBANK
	.align		4
        /*0c54*/ 	.byte	0x04, 0x0a
        /*0c56*/ 	.short	(.L_45 - .L_44)
	.align		4
.L_44:
        /*0c58*/ 	.word	index@(.nv.constant0._ZN7cutlass13device_kernelINS_4gemm6kernel13GemmUniversalIN4cute5tupleIJiiiiEEENS1_10collective13CollectiveMmaINS1_34MainloopSm90TmaGmmaWarpSpecializedILi7ENS5_IJNS4_1CILi2EEENSA_ILi1EEESC_EEENS1_35KernelTmaWarpSpecializedCooperativeEEENS5_IJNSA_ILi256EEENSA_ILi240EEENSA_ILi32EEEEEENS_6half_tENS5_IJlSC_lEEESK_SL_NS4_8TiledMMAINS4_8MMA_AtomIJNS4_4SM904GMMA25MMA_64x16x16_F32F16F16_SSILNSP_5MajorE0ELSR_0ELNSP_7ScaleInE1ELSS_1EEEEEENS4_6LayoutISD_NS5_IJSC_NSA_ILi0EEESW_EEEEENS5_IJNS4_10UnderscoreESZ_SZ_EEEEENS4_13SM90_TMA_LOADENS4_14ComposedLayoutINS4_7SwizzleILi2ELi4ELi3EEENS4_18smem_ptr_flag_bitsILi16EEENSV_INS5_IJNSA_ILi8EEESI_EEENS5_IJSI_SC_EEEEEEEvNS4_8identityENS4_23SM90_TMA_LOAD_MULTICASTES1C_vS1D_EENS_8epilogue10collective6detail29Sm90TmaWarpSpecializedAdapterINS1H_15DefaultEpilogueISK_SL_SL_NS1G_6thread17LinearCombinationISK_Li1EffLNS1L_9ScaleType4KindE0ELNS_15FloatRoundStyleE2ESK_EENS1_15EpilogueDefaultEEEEEvvEEEEvNT_6ParamsE)
        /*0c5c*/ 	.short	0x0210
        /*0c5e*/ 	.short	0x0470


	//----- nvinfo : EIATTR_SW_WAR
	.align		4
.L_45:
        /*0c60*/ 	.byte	0x04, 0x36
        /*0c62*/ 	.short	(.L_47 - .L_46)
.L_46:
        /*0c64*/ 	.word	0x00000008
.L_47:


//--------------------- .nv.callgraph             --------------------------
	.section	.nv.callgraph,"",@"SHT_CUDA_CALLGRAPH"
	.align	4
	.sectionentsize	8
	.align		4
        /*0000*/ 	.word	0x00000000
	.align		4
        /*0004*/ 	.word	0xffffffff
	.align		4
        /*0008*/ 	.word	index@(_ZN7cutlass13device_kernelINS_4gemm6kernel13GemmUniversalIN4cute5tupleIJiiiiEEENS1_10collective13CollectiveMmaINS1_34MainloopSm90TmaGmmaWarpSpecializedILi7ENS5_IJNS4_1CILi2EEENSA_ILi1EEESC_EEENS1_35KernelTmaWarpSpecializedCooperativeEEENS5_IJNSA_ILi256EEENSA_ILi240EEENSA_ILi32EEEEEENS_6half_tENS5_IJlSC_lEEESK_SL_NS4_8TiledMMAINS4_8MMA_AtomIJNS4_4SM904GMMA25MMA_64x16x16_F32F16F16_SSILNSP_5MajorE0ELSR_0ELNSP_7ScaleInE1ELSS_1EEEEEENS4_6LayoutISD_NS5_IJSC_NSA_ILi0EEESW_EEEEENS5_IJNS4_10UnderscoreESZ_SZ_EEEEENS4_13SM90_TMA_LOADENS4_14ComposedLayoutINS4_7SwizzleILi2ELi4ELi3EEENS4_18smem_ptr_flag_bitsILi16EEENSV_INS5_IJNSA_ILi8EEESI_EEENS5_IJSI_SC_EEEEEEEvNS4_8identityENS4_23SM90_TMA_LOAD_MULTICASTES1C_vS1D_EENS_8epilogue10collective6detail29Sm90TmaWarpSpecializedAdapterINS1H_15DefaultEpilogueISK_SL_SL_NS1G_6thread17LinearCombinationISK_Li1EffLNS1L_9ScaleType4KindE0ELNS_15FloatRoundStyleE2ESK_EENS1_15EpilogueDefaultEEEEEvvEEEEvNT_6ParamsE)
	.align		4
        /*000c*/ 	.word	index@(__assertfail)
	.align		4
        /*0010*/ 	.word	0x00000000
	.align		4
        /*0014*/ 	.word	0xfffffffe
	.align		4
        /*0018*/ 	.word	0x00000000
	.align		4
        /*001c*/ 	.word	0xfffffffd
	.align		4
        /*0020*/ 	.word	0x00000000
	.align		4
        /*0024*/ 	.word	0xfffffffc


//--------------------- .nv.constant4             --------------------------
	.section	.nv.constant4,"a",@progbits
	.align	8
	.align		8
.nv.constant4:
        /*0000*/ 	.dword	__assertfail
	.align		8
        /*0008*/ 	.dword	__unnamed_1
	.align		8
        /*0010*/ 	.dword	_ZN39_INTERNAL_6207e77d_4_k_cu_be9890af_62054cuda3std3__45__cpo5beginE
	.align		8
        /*0018*/ 	.dword	_ZN39_INTERNAL_6207e77d_4_k_cu_be9890af_62054cuda3std3__45__cpo3endE
	.align		8
        /*0020*/ 	.dword	_ZN39_INTERNAL_6207e77d_4_k_cu_be9890af_62054cuda3std3__45__cpo6cbeginE
	.align		8
        /*0028*/ 	.dword	_ZN39_INTERNAL_6207e77d_4_k_cu_be9890af_62054cuda3std3__45__cpo4cendE
	.align		8
        /*0030*/ 	.dword	_ZN39_INTERNAL_6207e77d_4_k_cu_be9890af_62054cuda3std3__441_GLOBAL__N__6207e77d_4_k_cu_be9890af_62056ignoreE
	.align		8
        /*0038*/ 	.dword	_ZN39_INTERNAL_6207e77d_4_k_cu_be9890af_62054cuda3std3__419piecewise_constructE
	.align		8
        /*0040*/ 	.dword	_ZN39_INTERNAL_6207e77d_4_k_cu_be9890af_62054cuda3std3__48in_placeE
	.align		8
        /*0048*/ 	.dword	_ZN39_INTERNAL_6207e77d_4_k_cu_be9890af_62054cuda3std6ranges3__45__cpo4swapE
	.align		8
        /*0050*/ 	.dword	_ZN39_INTERNAL_6207e77d_4_k_cu_be9890af_62054cuda3std6ranges3__45__cpo9iter_moveE
	.align		8
        /*0058*/ 	.dword	_ZN39_INTERNAL_6207e77d_4_k_cu_be9890af_62054cute7productE
	.align		8
        /*0060*/ 	.dword	_ZN39_INTERNAL_6207e77d_4_k_cu_be9890af_62054cute1_E
	.align		8
        /*0068*/ 	.dword	$str$22
	.align		8
        /*0070*/ 	.dword	$str$23


//--------------------- .text._ZN7cutlass13device_kernelINS_4gemm6kernel13GemmUniversalIN4cute5tupleIJiiiiEEENS1_10collective13CollectiveMmaINS1_34MainloopSm90TmaGmmaWarpSpecializedILi7ENS5_IJNS4_1CILi2EEENSA_ILi1EEESC_EEENS1_35KernelTmaWarpSpecializedCooperativeEEENS5_IJNSA_ILi256EEENSA_ILi240EEENSA_ILi32EEEEEENS_6half_tENS5_IJlSC_lEEESK_SL_NS4_8TiledMMAINS4_8MMA_AtomIJNS4_4SM904GMMA25MMA_64x16x16_F32F16F16_SSILNSP_5MajorE0ELSR_0ELNSP_7ScaleInE1ELSS_1EEEEEENS4_6LayoutISD_NS5_IJSC_NSA_ILi0EEESW_EEEEENS5_IJNS4_10UnderscoreESZ_SZ_EEEEENS4_13SM90_TMA_LOADENS4_14ComposedLayoutINS4_7SwizzleILi2ELi4ELi3EEENS4_18smem_ptr_flag_bitsILi16EEENSV_INS5_IJNSA_ILi8EEESI_EEENS5_IJSI_SC_EEEEEEEvNS4_8identityENS4_23SM90_TMA_LOAD_MULTICASTES1C_vS1D_EENS_8epilogue10collective6detail29Sm90TmaWarpSpecializedAdapterINS1H_15DefaultEpilogueISK_SL_SL_NS1G_6thread17LinearCombinationISK_Li1EffLNS1L_9ScaleType4KindE0ELNS_15FloatRoundStyleE2ESK_EENS1_15EpilogueDefaultEEEEEvvEEEEvNT_6ParamsE --------------------------
	.section	.text._ZN7cutlass13device_kernelINS_4gemm6kernel13GemmUniversalIN4cute5tupleIJiiiiEEENS1_10collective13CollectiveMmaINS1_34MainloopSm90TmaGmmaWarpSpecializedILi7ENS5_IJNS4_1CILi2EEENSA_ILi1EEESC_EEENS1_35KernelTmaWarpSpecializedCooperativeEEENS5_IJNSA_ILi256EEENSA_ILi240EEENSA_ILi32EEEEEENS_6half_tENS5_IJlSC_lEEESK_SL_NS4_8TiledMMAINS4_8MMA_AtomIJNS4_4SM904GMMA25MMA_64x16x16_F32F16F16_SSILNSP_5MajorE0ELSR_0ELNSP_7ScaleInE1ELSS_1EEEEEENS4_6LayoutISD_NS5_IJSC_NSA_ILi0EEESW_EEEEENS5_IJNS4_10UnderscoreESZ_SZ_EEEEENS4_13SM90_TMA_LOADENS4_14ComposedLayoutINS4_7SwizzleILi2ELi4ELi3EEENS4_18smem_ptr_flag_bitsILi16EEENSV_INS5_IJNSA_ILi8EEESI_EEENS5_IJSI_SC_EEEEEEEvNS4_8identityENS4_23SM90_TMA_LOAD_MULTICASTES1C_vS1D_EENS_8epilogue10collective6detail29Sm90TmaWarpSpecializedAdapterINS1H_15DefaultEpilogueISK_SL_SL_NS1G_6thread17LinearCombinationISK_Li1EffLNS1L_9ScaleType4KindE0ELNS_15FloatRoundStyleE2ESK_EENS1_15EpilogueDefaultEEEEEvvEEEEvNT_6ParamsE,"ax",@progbits
	.align	128
.text._ZN7cutlass13device_kernelINS_4gemm6kernel13GemmUniversalIN4cute5tupleIJiiiiEEENS1_10collective13CollectiveMmaINS1_34MainloopSm90TmaGmmaWarpSpecializedILi7ENS5_IJNS4_1CILi2EEENSA_ILi1EEESC_EEENS1_35KernelTmaWarpSpecializedCooperativeEEENS5_IJNSA_ILi256EEENSA_ILi240EEENSA_ILi32EEEEEENS_6half_tENS5_IJlSC_lEEESK_SL_NS4_8TiledMMAINS4_8MMA_AtomIJNS4_4SM904GMMA25MMA_64x16x16_F32F16F16_SSILNSP_5MajorE0ELSR_0ELNSP_7ScaleInE1ELSS_1EEEEEENS4_6LayoutISD_NS5_IJSC_NSA_ILi0EEESW_EEEEENS5_IJNS4_10UnderscoreESZ_SZ_EEEEENS4_13SM90_TMA_LOADENS4_14ComposedLayoutINS4_7SwizzleILi2ELi4ELi3EEENS4_18smem_ptr_flag_bitsILi16EEENSV_INS5_IJNSA_ILi8EEESI_EEENS5_IJSI_SC_EEEEEEEvNS4_8identityENS4_23SM90_TMA_LOAD_MULTICASTES1C_vS1D_EENS_8epilogue10collective6detail29Sm90TmaWarpSpecializedAdapterINS1H_15DefaultEpilogueISK_SL_SL_NS1G_6thread17LinearCombinationISK_Li1EffLNS1L_9ScaleType4KindE0ELNS_15FloatRoundStyleE2ESK_EENS1_15EpilogueDefaultEEEEEvvEEEEvNT_6ParamsE:
        .type           _ZN7cutlass13device_kernelINS_4gemm6kernel13GemmUniversalIN4cute5tupleIJiiiiEEENS1_10collective13CollectiveMmaINS1_34MainloopSm90TmaGmmaWarpSpecializedILi7ENS5_IJNS4_1CILi2EEENSA_ILi1EEESC_EEENS1_35KernelTmaWarpSpecializedCooperativeEEENS5_IJNSA_ILi256EEENSA_ILi240EEENSA_ILi32EEEEEENS_6half_tENS5_IJlSC_lEEESK_SL_NS4_8TiledMMAINS4_8MMA_AtomIJNS4_4SM904GMMA25MMA_64x16x16_F32F16F16_SSILNSP_5MajorE0ELSR_0ELNSP_7ScaleInE1ELSS_1EEEEEENS4_6LayoutISD_NS5_IJSC_NSA_ILi0EEESW_EEEEENS5_IJNS4_10UnderscoreESZ_SZ_EEEEENS4_13SM90_TMA_LOADENS4_14ComposedLayoutINS4_7SwizzleILi2ELi4ELi3EEENS4_18smem_ptr_flag_bitsILi16EEENSV_INS5_IJNSA_ILi8EEESI_EEENS5_IJSI_SC_EEEEEEEvNS4_8identityENS4_23SM90_TMA_LOAD_MULTICASTES1C_vS1D_EENS_8epilogue10collective6detail29Sm90TmaWarpSpecializedAdapterINS1H_15DefaultEpilogueISK_SL_SL_NS1G_6thread17LinearCombinationISK_Li1EffLNS1L_9ScaleType4KindE0ELNS_15FloatRoundStyleE2ESK_EENS1_15EpilogueDefaultEEEEEvvEEEEvNT_6ParamsE,@function
        .size           _ZN7cutlass13device_kernelINS_4gemm6kernel13GemmUniversalIN4cute5tupleIJiiiiEEENS1_10collective13CollectiveMmaINS1_34MainloopSm90TmaGmmaWarpSpecializedILi7ENS5_IJNS4_1CILi2EEENSA_ILi1EEESC_EEENS1_35KernelTmaWarpSpecializedCooperativeEEENS5_IJNSA_ILi256EEENSA_ILi240EEENSA_ILi32EEEEEENS_6half_tENS5_IJlSC_lEEESK_SL_NS4_8TiledMMAINS4_8MMA_AtomIJNS4_4SM904GMMA25MMA_64x16x16_F32F16F16_SSILNSP_5MajorE0ELSR_0ELNSP_7ScaleInE1ELSS_1EEEEEENS4_6LayoutISD_NS5_IJSC_NSA_ILi0EEESW_EEEEENS5_IJNS4_10UnderscoreESZ_SZ_EEEEENS4_13SM90_TMA_LOADENS4_14ComposedLayoutINS4_7SwizzleILi2ELi4ELi3EEENS4_18smem_ptr_flag_bitsILi16EEENSV_INS5_IJNSA_ILi8EEESI_EEENS5_IJSI_SC_EEEEEEEvNS4_8identityENS4_23SM90_TMA_LOAD_MULTICASTES1C_vS1D_EENS_8epilogue10collective6detail29Sm90TmaWarpSpecializedAdapterINS1H_15DefaultEpilogueISK_SL_SL_NS1G_6thread17LinearCombinationISK_Li1EffLNS1L_9ScaleType4KindE0ELNS_15FloatRoundStyleE2ESK_EENS1_15EpilogueDefaultEEEEEvvEEEEvNT_6ParamsE,(.L_x_555 - _ZN7cutlass13device_kernelINS_4gemm6kernel13GemmUniversalIN4cute5tupleIJiiiiEEENS1_10collective13CollectiveMmaINS1_34MainloopSm90TmaGmmaWarpSpecializedILi7ENS5_IJNS4_1CILi2EEENSA_ILi1EEESC_EEENS1_35KernelTmaWarpSpecializedCooperativeEEENS5_IJNSA_ILi256EEENSA_ILi240EEENSA_ILi32EEEEEENS_6half_tENS5_IJlSC_lEEESK_SL_NS4_8TiledMMAINS4_8MMA_AtomIJNS4_4SM904GMMA25MMA_64x16x16_F32F16F16_SSILNSP_5MajorE0ELSR_0ELNSP_7ScaleInE1ELSS_1EEEEEENS4_6LayoutISD_NS5_IJSC_NSA_ILi0EEESW_EEEEENS5_IJNS4_10UnderscoreESZ_SZ_EEEEENS4_13SM90_TMA_LOADENS4_14ComposedLayoutINS4_7SwizzleILi2ELi4ELi3EEENS4_18smem_ptr_flag_bitsILi16EEENSV_INS5_IJNSA_ILi8EEESI_EEENS5_IJSI_SC_EEEEEEEvNS4_8identityENS4_23SM90_TMA_LOAD_MULTICASTES1C_vS1D_EENS_8epilogue10collective6detail29Sm90TmaWarpSpecializedAdapterINS1H_15DefaultEpilogueISK_SL_SL_NS1G_6thread17LinearCombinationISK_Li1EffLNS1L_9ScaleType4KindE0ELNS_15FloatRoundStyleE2ESK_EENS1_15EpilogueDefaultEEEEEvvEEEEvNT_6ParamsE)
        .other          _ZN7cutlass13device_kernelINS_4gemm6kernel13GemmUniversalIN4cute5tupleIJiiiiEEENS1_10collective13CollectiveMmaINS1_34MainloopSm90TmaGmmaWarpSpecializedILi7ENS5_IJNS4_1CILi2EEENSA_ILi1EEESC_EEENS1_35KernelTmaWarpSpecializedCooperativeEEENS5_IJNSA_ILi256EEENSA_ILi240EEENSA_ILi32EEEEEENS_6half_tENS5_IJlSC_lEEESK_SL_NS4_8TiledMMAINS4_8MMA_AtomIJNS4_4SM904GMMA25MMA_64x16x16_F32F16F16_SSILNSP_5MajorE0ELSR_0ELNSP_7ScaleInE1ELSS_1EEEEEENS4_6LayoutISD_NS5_IJSC_NSA_ILi0EEESW_EEEEENS5_IJNS4_10UnderscoreESZ_SZ_EEEEENS4_13SM90_TMA_LOADENS4_14ComposedLayoutINS4_7SwizzleILi2ELi4ELi3EEENS4_18smem_ptr_flag_bitsILi16EEENSV_INS5_IJNSA_ILi8EEESI_EEENS5_IJSI_SC_EEEEEEEvNS4_8identityENS4_23SM90_TMA_LOAD_MULTICASTES1C_vS1D_EENS_8epilogue10collective6detail29Sm90TmaWarpSpecializedAdapterINS1H_15DefaultEpilogueISK_SL_SL_NS1G_6thread17LinearCombinationISK_Li1EffLNS1L_9ScaleType4KindE0ELNS_15FloatRoundStyleE2ESK_EENS1_15EpilogueDefaultEEEEEvvEEEEvNT_6ParamsE,@"STO_CUDA_ENTRY STV_DEFAULT"
_ZN7cutlass13device_kernelINS_4gemm6kernel13GemmUniversalIN4cute5tupleIJiiiiEEENS1_10collective13CollectiveMmaINS1_34MainloopSm90TmaGmmaWarpSpecializedILi7ENS5_IJNS4_1CILi2EEENSA_ILi1EEESC_EEENS1_35KernelTmaWarpSpecializedCooperativeEEENS5_IJNSA_ILi256EEENSA_ILi240EEENSA_ILi32EEEEEENS_6half_tENS5_IJlSC_lEEESK_SL_NS4_8TiledMMAINS4_8MMA_AtomIJNS4_4SM904GMMA25MMA_64x16x16_F32F16F16_SSILNSP_5MajorE0ELSR_0ELNSP_7ScaleInE1ELSS_1EEEEEENS4_6LayoutISD_NS5_IJSC_NSA_ILi0EEESW_EEEEENS5_IJNS4_10UnderscoreESZ_SZ_EEEEENS4_13SM90_TMA_LOADENS4_14ComposedLayoutINS4_7SwizzleILi2ELi4ELi3EEENS4_18smem_ptr_flag_bitsILi16EEENSV_INS5_IJNSA_ILi8EEESI_EEENS5_IJSI_SC_EEEEEEEvNS4_8identityENS4_23SM90_TMA_LOAD_MULTICASTES1C_vS1D_EENS_8epilogue10collective6detail29Sm90TmaWarpSpecializedAdapterINS1H_15DefaultEpilogueISK_SL_SL_NS1G_6thread17LinearCombinationISK_Li1EffLNS1L_9ScaleType4KindE0ELNS_15FloatRoundStyleE2ESK_EENS1_15EpilogueDefaultEEEEEvvEEEEvNT_6ParamsE:
[----:B------:R-:W0:Y:S02]  /*0000*/  LDC R1, c[0x0][0x28] ;  /* 0x00000a00ff017b82 */ /* 0x000e240000000800 */
[----:B0-----:R-:W-:Y:S01]  /*0010*/  VIADD R1, R1, 0xfffffe80 ;  /* 0xfffffe8001017836 */ /* 0x001fe20000000000 */
[----:B------:R-:W0:Y:S01]  /*0020*/  S2R R4, SR_TID.X ;  /* 0x0000000000047919 */ /* 0x000e220000002100 */
[----:B------:R-:W-:Y:S01]  /*0030*/  ELECT P0, URZ, PT ;  /* 0x00000000003f782f */ /* 0x000fe20003800000 */
[----:B------:R-:W-:Y:S01]  /*0040*/  BSSY B0, `(.L_x_0) ;  /* 0x0000015000007945 */ /* 0x000fe20003800000 */
[--C-:B0-----:R-:W-:Y:S02]  /*0050*/  SHF.R.U32.HI R0, RZ, 0x5, R4.reuse ;  /* 0x00000005ff007819 */ /* 0x101fe40000011604 */
[----:B------:R-:W-:-:S03]  /*0060*/  SHF.R.U32.HI R2, RZ, 0x7, R4 ;  /* 0x00000007ff027819 */ /* 0x000fc60000011604 */
[----:B------:R-:W0:Y:S04]  /*0070*/  SHFL.IDX PT, R3, R0, RZ, 0x1f ;  /* 0x00001fff00037589 */ /* 0x000e2800000e0000 */
[----:B------:R-:W1:Y:S01]  /*0080*/  SHFL.IDX PT, R2, R2, RZ, 0x1f ;  /* 0x00001fff02027589 */ /* 0x000e6200000e0000 */
[----:B0-----:R-:W-:Y:S02]  /*0090*/  R2UR UR4, R3 ;  /* 0x00000000030472ca */ /* 0x001fe400000e0000 */
[----:B-1----:R-:W-:-:S11]  /*00a0*/  R2UR UR6, R2 ;  /* 0x00000000020672ca */ /* 0x002fd600000e0000 */
[----:B------:R-:W-:Y:S02]  /*00b0*/  USHF.R.S32.HI UR5, URZ, 0x1f, UR4 ;  /* 0x0000001f3f057899 */ /* 0x000fe40008011404 */
[----:B------:R-:W-:Y:S02]  /*00c0*/  ISETP.NE.OR P0, PT, RZ, UR4, !P0 ;  /* 0x00000004ff007c0c */ /* 0x000fe4000c705670 */
[----:B------:R-:W-:-:S04]  /*00d0*/  ULEA.HI UR5, UR5, UR4, URZ, 0x2 ;  /* 0x0000000405057291 */ /* 0x000fc8000f8f103f */
[----:B------:R-:W-:-:S04]  /*00e0*/  ULOP3.LUT UR5, UR5, 0xfffffffc, URZ, 0xc0, !UPT ;  /* 0xfffffffc05057892 */ /* 0x000fc8000f8ec03f */
[----:B------:R-:W-:-:S03]  /*00f0*/  UIADD3 UR8, UR4, -UR5, URZ ;  /* 0x8000000504087290 */ /* 0x000fc6000fffe03f */
[----:B------:R-:W-:Y:S09]  /*0100*/  @P0 BRA `(.L_x_1) ;  /* 0x0000000000200947 */ /* 0x000ff20003800000 */
[----:B------:R-:W-:Y:S02]  /*0110*/  ULDC.64 UR4, c[0x0][0x198] ;  /* 0x0000660000047ab9 */ /* 0x000fe40000000a00 */
[----:B------:R-:W-:Y:S02]  /*0120*/  UIADD3 UR10, UP0, UR4, 0xf0, URZ ;  /* 0x000000f0040a7890 */ /* 0x000fe4000ff1e03f */
[----:B------:R-:W-:Y:S02]  /*0130*/  UIADD3 UR4, UP1, UR4, 0x1f0, URZ ;  /* 0x000001f004047890 */ /* 0x000fe4000ff3e03f */
[----:B------:R-:W-:Y:S02]  /*0140*/  UIADD3.X UR11, URZ, UR5, URZ, UP0, !UPT ;  /* 0x000000053f0b7290 */ /* 0x000fe400087fe43f */
[----:B------:R-:W-:-:S07]  /*0150*/  UIADD3.X UR5, URZ, UR5, URZ, UP1, !UPT ;  /* 0x000000053f057290 */ /* 0x000fce0008ffe43f */
[----:B------:R0:W-:Y:S02]  /*0160*/  UTMACCTL.PF [UR10] ;  /* 0x000000000a0079b9 */ /* 0x0001e40008040000 */
[----:B------:R0:W-:Y:S02]  /*0170*/  UTMACCTL.PF [UR4] ;  /* 0x00000000040079b9 */ /* 0x0001e40008040000 */
[----:B0-----:R-:W-:Y:S01]  /*0180*/  NOP ;  /* 0x0000000000007918 */ /* 0x001fe20000000000 */
.L_x_1:
[----:B------:R-:W-:Y:S05]  /*0190*/  BSYNC B0 ;  /* 0x0000000000007941 */ /* 0x000fea0003800000 */
.L_x_0:
[----:B------:R-:W-:Y:S01]  /*01a0*/  UISETP.NE.AND UP0, UPT, UR8, 0x3, UPT ;  /* 0x000000030800788c */ /* 0x000fe2000bf05270 */
[----:B------:R-:W0:Y:S01]  /*01b0*/  SHFL.IDX PT, R3, R0, RZ, 0x1f ;  /* 0x00001fff00037589 */ /* 0x000e2200000e0000 */
[----:B------:R-:W-:Y:S02]  /*01c0*/  UIADD3 UR10, UR6, -0x1, URZ ;  /* 0xffffffff060a7890 */ /* 0x000fe4000fffe03f */
[----:B------:R-:W-:Y:S01]  /*01d0*/  ISETP.NE.AND P1, PT, RZ, UR6, PT ;  /* 0x00000006ff007c0c */ /* 0x000fe2000bf25270 */
[----:B------:R-:W-:Y:S02]  /*01e0*/  UISETP.EQ.OR UP0, UPT, UR8, URZ, !UP0 ;  /* 0x0000003f0800728c */ /* 0x000fe4000c702670 */
[----:B------:R-:W-:Y:S02]  /*01f0*/  UISETP.GE.U32.AND UP1, UPT, UR10, 0x2, UPT ;  /* 0x000000020a00788c */ /* 0x000fe4000bf26070 */
[----:B------:R-:W-:-:S04]  /*0200*/  UISETP.EQ.AND UP0, UPT, UR6, URZ, UP0 ;  /* 0x0000003f0600728c */ /* 0x000fc80008702270 */
[----:B------:R-:W-:-:S04]  /*0210*/  USEL UR4, URZ, 0x1, !UP0 ;  /* 0x000000013f047887 */ /* 0x000fc8000c000000 */
[----:B------:R-:W-:-:S06]  /*0220*/  USEL UR4, UR4, 0x2, UP1 ;  /* 0x0000000204047887 */ /* 0x000fcc0008800000 */
[----:B------:R-:W-:Y:S01]  /*0230*/  IMAD.U32 R2, RZ, RZ, UR4 ;  /* 0x00000004ff027e24 */ /* 0x000fe2000f8e00ff */
[----:B0-----:R-:W-:-:S04]  /*0240*/  ISETP.NE.AND P0, PT, R3, RZ, PT ;  /* 0x000000ff0300720c */ /* 0x001fc80003f05270 */
[----:B------:R0:W-:Y:S09]  /*0250*/  STL [R1+0x98], R2 ;  /* 0x0000980201007387 */ /* 0x0001f20000100800 */
[----:B0-----:R-:W-:Y:S05]  /*0260*/  @P0 BRA `(.L_x_2) ;  /* 0x0000000000700947 */ /* 0x001fea0003800000 */
[----:B------:R-:W0:Y:S01]  /*0270*/  S2UR UR9, SR_CgaCtaId ;  /* 0x00000000000979c3 */ /* 0x000e220000008800 */
[----:B------:R-:W-:Y:S01]  /*0280*/  UMOV UR4, 0x400 ;  /* 0x0000040000047882 */ /* 0x000fe20000000000 */
[----:B------:R-:W-:Y:S01]  /*0290*/  UMOV UR5, 0x1 ;  /* 0x0000000100057882 */ /* 0x000fe20000000000 */
[----:B------:R-:W-:Y:S01]  /*02a0*/  UMOV UR6, 0x4 ;  /* 0x0000000400067882 */ /* 0x000fe20000000000 */
[----:B------:R-:W-:Y:S01]  /*02b0*/  ELECT P0, URZ, PT ;  /* 0x00000000003f782f */ /* 0x000fe20003800000 */
[----:B------:R-:W-:-:S04]  /*02c0*/  UIADD3 UR6, -UR6, 0x100000, URZ ;  /* 0x0010000006067890 */ /* 0x000fc8000fffe13f */
[----:B------:R-:W-:Y:S02]  /*02d0*/  USHF.L.U32 UR7, UR6, 0xb, URZ ;  /* 0x0000000b06077899 */ /* 0x000fe4000800063f */
[----:B------:R-:W-:Y:S02]  /*02e0*/  USHF.L.U32 UR6, UR6, 0x1, URZ ;  /* 0x0000000106067899 */ /* 0x000fe4000800063f */
[----:B0-----:R-:W-:Y:S02]  /*02f0*/  ULEA UR9, UR9, UR4, 0x18 ;  /* 0x0000000409097291 */ /* 0x001fe4000f8ec03f */
[----:B------:R-:W-:-:S04]  /*0300*/  UIADD3 UR4, -UR5, 0x100000, URZ ;  /* 0x0010000005047890 */ /* 0x000fc8000fffe13f */
[----:B------:R-:W-:Y:S02]  /*0310*/  USHF.L.U32 UR5, UR4, 0xb, URZ ;  /* 0x0000000b04057899 */ /* 0x000fe4000800063f */
[----:B------:R-:W-:Y:S01]  /*0320*/  USHF.L.U32 UR4, UR4, 0x1, URZ ;  /* 0x0000000104047899 */ /* 0x000fe2000800063f */
[----:B------:R-:W0:Y:S11]  /*0330*/  FENCE.VIEW.ASYNC.S ;  /* 0x00000000000073c6 */ /* 0x000e360000000000 */
[----:B0-----:R0:W1:Y:S01]  /*0340*/  SYNCS.EXCH.64 URZ, [UR9], UR4 ;  /* 0x00000004093f75b2 */ /* 0x0010620008000100 */
[----:B------:R0:W2:Y:S01]  /*0350*/  SYNCS.EXCH.64 URZ, [UR9+0x38], UR6 ;  /* 0x00003806093f75b2 */ /* 0x0000a20008000100 */
[----:B------:R0:W3:Y:S01]  /*0360*/  SYNCS.EXCH.64 URZ, [UR9+0x8], UR4 ;  /* 0x00000804093f75b2 */ /* 0x0000e20008000100 */
[----:B------:R0:W4:Y:S01]  /*0370*/  SYNCS.EXCH.64 URZ, [UR9+0x40], UR6 ;  /* 0x00004006093f75b2 */ /* 0x0001220008000100 */
[----:B------:R0:W0:Y:S01]  /*0380*/  SYNCS.EXCH.64 URZ, [UR9+0x10], UR4 ;  /* 0x00001004093f75b2 */ /* 0x0000220008000100 */
        /* <DEDUP_REMOVED lines=9> */
[----:B------:R-:W-:Y:S01]  /*0420*/  NOP ;  /* 0x0000000000007918 */ /* 0x000fe20000000000 */
.L_x_2:
[----:B------:R-:W-:Y:S01]  /*0430*/  SHF.R.S32.HI R2, RZ, 0x1f, R4 ;  /* 0x0000001fff027819 */ /* 0x000fe20000011404 */
[----:B------:R-:W5:Y:S01]  /*0440*/  SHFL.IDX PT, R0, R0, RZ, 0x1f ;  /* 0x00001fff00007589 */ /* 0x000f6200000e0000 */
[----:B0-----:R-:W0:Y:S01]  /*0450*/  S2UR UR9, SR_CTAID.X ;  /* 0x00000000000979c3 */ /* 0x001e220000002500 */
[----:B------:R-:W-:Y:S02]  /*0460*/  ELECT P0, URZ, PT ;  /* 0x00000000003f782f */ /* 0x000fe40003800000 */
[----:B------:R-:W-:Y:S01]  /*0470*/  LEA.HI R2, R2, R4, RZ, 0x7 ;  /* 0x0000000402027211 */ /* 0x000fe200078f38ff */
[----:B------:R-:W-:Y:S01]  /*0480*/  ULDC UR4, c[0x0][0x150] ;  /* 0x0000540000047ab9 */ /* 0x000fe20000000800 */
[----:B------:R-:W-:Y:S01]  /*0490*/  SHF.R.S32.HI R6, RZ, 0x1f, R3 ;  /* 0x0000001fff067819 */ /* 0x000fe20000011403 */
[----:B------:R-:W-:Y:S01]  /*04a0*/  NOP ;  /* 0x0000000000007918 */ /* 0x000fe20000000000 */
[----:B------:R-:W-:Y:S01]  /*04b0*/  LOP3.LUT R2, R2, 0xffffff80, RZ, 0xc0, !PT ;  /* 0xffffff8002027812 */ /* 0x000fe200078ec0ff */
[----:B------:R-:W-:Y:S01]  /*04c0*/  NOP ;  /* 0x0000000000007918 */ /* 0x000fe20000000000 */
[----:B------:R-:W-:Y:S01]  /*04d0*/  LEA.HI R6, R6, R3, RZ, 0x2 ;  /* 0x0000000306067211 */ /* 0x000fe200078f10ff */
[----:B------:R-:W1:Y:S02]  /*04e0*/  LDC R8, c[0x0][0x144] ;  /* 0x00005100ff087b82 */ /* 0x000e640000000800 */
[----:B------:R-:W-:Y:S01]  /*04f0*/  IMAD.IADD R4, R4, 0x1, -R2 ;  /* 0x0000000104047824 */ /* 0x000fe200078e0a02 */
[----:B------:R-:W-:Y:S01]  /*0500*/  LOP3.LUT R6, R6, 0x3ffffffc, RZ, 0xc0, !PT ;  /* 0x3ffffffc06067812 */ /* 0x000fe200078ec0ff */
[----:B------:R-:W2:Y:S03]  /*0510*/  S2R R2, SR_CTAID.Y ;  /* 0x0000000000027919 */ /* 0x000ea60000002600 */
[----:B------:R-:W-:Y:S01]  /*0520*/  SHF.R.S32.HI R5, RZ, 0x1f, R4 ;  /* 0x0000001fff057819 */ /* 0x000fe20000011404 */
[----:B------:R-:W-:Y:S01]  /*0530*/  IMAD.IADD R6, R3, 0x1, -R6 ;  /* 0x0000000103067824 */ /* 0x000fe200078e0a06 */
[----:B------:R-:W3:Y:S02]  /*0540*/  LDC R11, c[0x0][0x148] ;  /* 0x00005200ff0b7b82 */ /* 0x000ee40000000800 */
[----:B------:R-:W-:-:S02]  /*0550*/  LEA.HI R5, R5, R4, RZ, 0x3 ;  /* 0x0000000405057211 */ /* 0x000fc400078f18ff */
[----:B-----5:R-:W-:Y:S02]  /*0560*/  ISETP.NE.OR P0, PT, R0, RZ, !P0 ;  /* 0x000000ff0000720c */ /* 0x020fe40004705670 */
[--C-:B------:R-:W-:Y:S02]  /*0570*/  SHF.R.S32.HI R0, RZ, 0x3, R5.reuse ;  /* 0x00000003ff007819 */ /* 0x100fe40000011405 */
[----:B------:R-:W-:Y:S02]  /*0580*/  SHF.R.S32.HI R5, RZ, 0x1f, R5 ;  /* 0x0000001fff057819 */ /* 0x000fe40000011405 */
[----:B0-----:R-:W-:Y:S02]  /*0590*/  I2FP.F32.U32 R7, UR9 ;  /* 0x0000000900077c45 */ /* 0x001fe40008201000 */
[----:B------:R-:W-:-:S03]  /*05a0*/  LEA.HI R5, R5, R0, RZ, 0x2 ;  /* 0x0000000005057211 */ /* 0x000fc600078f10ff */
[----:B------:R-:W-:Y:S01]  /*05b0*/  FMUL R7, R7, UR4 ;  /* 0x0000000407077c20 */ /* 0x000fe20008400000 */
[----:B------:R-:W-:Y:S01]  /*05c0*/  LOP3.LUT R5, R5, 0xfffffffc, RZ, 0xc0, !PT ;  /* 0xfffffffc05057812 */ /* 0x000fe200078ec0ff */
[----:B------:R-:W-:Y:S01]  /*05d0*/  VOTEU.ALL UP0, P0 ;  /* 0x00000000003f7886 */ /* 0x000fe20000000000 */
[----:B------:R-:W-:Y:S01]  /*05e0*/  ULDC UR4, c[0x0][0x154] ;  /* 0x0000550000047ab9 */ /* 0x000fe20000000800 */
[----:B------:R-:W-:Y:S02]  /*05f0*/  VOTEU.ALL UP1, P0 ;  /* 0x00000000003f7886 */ /* 0x000fe40000020000 */
[----:B------:R-:W0:Y:S01]  /*0600*/  F2I.U32.TRUNC.NTZ R7, R7 ;  /* 0x0000000700077305 */ /* 0x000e22000020f000 */
[----:B------:R-:W-:Y:S01]  /*0610*/  IMAD.IADD R5, R0, 0x1, -R5 ;  /* 0x0000000100057824 */ /* 0x000fe200078e0a05 */
[----:B------:R-:W5:Y:S01]  /*0620*/  @!UP0 S2UR UR7, SR_CgaCtaId ;  /* 0x00000000000789c3 */ /* 0x000f620000008800 */
[----:B------:R-:W-:Y:S02]  /*0630*/  @!UP0 UMOV UR6, 0x400 ;  /* 0x0000040000068882 */ /* 0x000fe40000000000 */
[----:B------:R-:W-:Y:S01]  /*0640*/  IMAD R5, R6, 0x4, R5 ;  /* 0x0000000406057824 */ /* 0x000fe200078e0205 */
[----:B--2---:R-:W-:-:S04]  /*0650*/  I2FP.F32.U32 R9, R2 ;  /* 0x0000000200097245 */ /* 0x004fc80000201000 */
[----:B------:R-:W-:Y:S01]  /*0660*/  LEA.HI R0, R5, R5, RZ, 0x1 ;  /* 0x0000000505007211 */ /* 0x000fe200078f08ff */
[----:B------:R-:W-:Y:S01]  /*0670*/  FMUL R9, R9, UR4 ;  /* 0x0000000409097c20 */ /* 0x000fe20008400000 */
[----:B------:R-:W-:Y:S02]  /*0680*/  UMOV UR4, 0x20 ;  /* 0x0000002000047882 */ /* 0x000fe40000000000 */
[----:B------:R-:W-:Y:S01]  /*0690*/  LOP3.LUT R6, R0, 0xfffffffe, RZ, 0xc0, !PT ;  /* 0xfffffffe00067812 */ /* 0x000fe200078ec0ff */
[----:B0-----:R-:W-:Y:S01]  /*06a0*/  IMAD.MOV R13, RZ, RZ, -R7 ;  /* 0x000000ffff0d7224 */ /* 0x001fe200078e0a07 */
[----:B------:R-:W-:-:S04]  /*06b0*/  @!UP0 UIADD3 UR4, -UR4, 0x100000, URZ ;  /* 0x0010000004048890 */ /* 0x000fc8000fffe13f */
[----:B------:R-:W-:Y:S02]  /*06c0*/  @!UP0 USHF.L.U32 UR5, UR4, 0xb, URZ ;  /* 0x0000000b04058899 */ /* 0x000fe4000800063f */
[----:B------:R-:W-:Y:S01]  /*06d0*/  @!UP0 USHF.L.U32 UR4, UR4, 0x1, URZ ;  /* 0x0000000104048899 */ /* 0x000fe2000800063f */
[----:B------:R-:W0:Y:S01]  /*06e0*/  F2I.U32.TRUNC.NTZ R9, R9 ;  /* 0x0000000900097305 */ /* 0x000e22000020f000 */
[----:B-1----:R-:W-:Y:S02]  /*06f0*/  IMAD R0, R8, R13, UR9 ;  /* 0x0000000908007e24 */ /* 0x002fe4000f8e020d */
[C---:B------:R-:W-:Y:S02]  /*0700*/  IMAD.IADD R7, R5.reuse, 0x1, -R6 ;  /* 0x0000000105077824 */ /* 0x040fe400078e0a06 */
[----:B------:R-:W-:-:S03]  /*0710*/  IMAD.SHL.U32 R6, R5, 0x4, RZ ;  /* 0x0000000405067824 */ /* 0x000fc600078e00ff */
[----:B------:R-:W-:Y:S01]  /*0720*/  ISETP.NE.AND P2, PT, R7, R0, PT ;  /* 0x000000000700720c */ /* 0x000fe20003f45270 */
[----:B-----5:R-:W-:Y:S01]  /*0730*/  @!UP0 ULEA UR6, UR7, UR6, 0x18 ;  /* 0x0000000607068291 */ /* 0x020fe2000f8ec03f */
[----:B------:R-:W-:Y:S01]  /*0740*/  LOP3.LUT R10, R5, 0xc, R6, 0x78, !PT ;  /* 0x0000000c050a7812 */ /* 0x000fe200078e7806 */
[----:B------:R-:W1:Y:S01]  /*0750*/  LDC R7, c[0x0][0x140] ;  /* 0x00005000ff077b82 */ /* 0x000e620000000800 */
[----:B------:R-:W-:Y:S01]  /*0760*/  VOTEU.ALL UP0, P0 ;  /* 0x00000000003f7886 */ /* 0x000fe20000000000 */
[----:B------:R-:W-:Y:S01]  /*0770*/  LOP3.LUT P0, RZ, R4, 0x7, RZ, 0xc0, !PT ;  /* 0x0000000704ff7812 */ /* 0x000fe2000780c0ff */
[----:B0-----:R-:W-:Y:S01]  /*0780*/  IMAD.MOV R12, RZ, RZ, -R9 ;  /* 0x000000ffff0c7224 */ /* 0x001fe200078e0a09 */
[----:B------:R0:W-:Y:S01]  /*0790*/  STL [R1+0x84], R10 ;  /* 0x0000840a01007387 */ /* 0x0001e20000100800 */
[----:B------:R-:W-:Y:S01]  /*07a0*/  IMAD.MOV.U32 R4, RZ, RZ, 0x1 ;  /* 0x00000001ff047424 */ /* 0x000fe200078e00ff */
[----:B------:R-:W-:Y:S01]  /*07b0*/  ISETP.LT.U32.AND P0, PT, R10, 0x2, !P0 ;  /* 0x000000020a00780c */ /* 0x000fe20004701070 */
[----:B---3--:R-:W-:-:S03]  /*07c0*/  IMAD R6, R11, R12, R2 ;  /* 0x0000000c0b067224 */ /* 0x008fc600078e0202 */
[----:B------:R-:W-:Y:S01]  /*07d0*/  @P2 LEA.HI R5, R10, R10, RZ, 0x1 ;  /* 0x0000000a0a052211 */ /* 0x000fe200078f08ff */
[----:B------:R-:W2:Y:S02]  /*07e0*/  FENCE.VIEW.ASYNC.S ;  /* 0x00000000000073c6 */ /* 0x000ea40000000000 */
[----:B--2---:R0:W2:Y:S01]  /*07f0*/  @!UP0 SYNCS.EXCH.64 URZ, [UR6+0x80], UR4 ;  /* 0x00008004063f85b2 */ /* 0x0040a20008000100 */
[----:B------:R-:W-:-:S04]  /*0800*/  @P2 SHF.R.S32.HI R5, RZ, 0x1, R5 ;  /* 0x00000001ff052819 */ /* 0x000fc80000011405 */
[----:B------:R-:W-:Y:S02]  /*0810*/  @P2 ISETP.NE.AND P3, PT, R5, R6, PT ;  /* 0x000000060500220c */ /* 0x000fe40003f65270 */
[----:B------:R-:W-:Y:S02]  /*0820*/  SEL R5, RZ, 0x1, !P0 ;  /* 0x00000001ff057807 */ /* 0x000fe40004000000 */
[----:B------:R-:W-:Y:S02]  /*0830*/  @P2 SEL R4, RZ, 0x1, P3 ;  /* 0x00000001ff042807 */ /* 0x000fe40001800000 */
[----:B-1----:R-:W-:Y:S02]  /*0840*/  ISETP.EQ.U32.AND P4, PT, R7, 0x1, PT ;  /* 0x000000010700780c */ /* 0x002fe40003f82070 */
[----:B------:R-:W-:Y:S01]  /*0850*/  LOP3.LUT R4, R4, R5, RZ, 0xc0, !PT ;  /* 0x0000000504047212 */ /* 0x000fe200078ec0ff */
[----:B------:R0:W1:Y:S01]  /*0860*/  @!UP1 SYNCS.EXCH.64 URZ, [UR6+0x88], UR4 ;  /* 0x00008804063f95b2 */ /* 0x0000620008000100 */
[----:B------:R-:W-:-:S03]  /*0870*/  NOP ;  /* 0x0000000000007918 */ /* 0x000fc60000000000 */
[----:B------:R0:W-:Y:S06]  /*0880*/  STL [R1+0x80], R4 ;  /* 0x0000800401007387 */ /* 0x0001ec0000100800 */
[----:B--2---:R-:W-:Y:S05]  /*0890*/  @!P4 BRA `(.L_x_3) ;  /* 0x000000000008c947 */ /* 0x004fea0003800000 */
[----:B-1--4-:R-:W-:Y:S01]  /*08a0*/  UCGABAR_ARV ;  /* 0x00000000000079c7 */ /* 0x012fe20008000000 */
[----:B------:R-:W-:Y:S05]  /*08b0*/  BRA `(.L_x_4) ;  /* 0x0000000000047947 */ /* 0x000fea0003800000 */
.L_x_3:
[----:B-1--4-:R-:W-:Y:S01]  /*08c0*/  NOP ;  /* 0x0000000000007918 */ /* 0x012fe20000000000 */
.L_x_4:
[----:B0-----:R-:W0:Y:S01]  /*08d0*/  LDC R4, c[0x0][0x65c] ;  /* 0x00019700ff047b82 */ /* 0x001e220000000800 */
[----:B------:R-:W-:Y:S01]  /*08e0*/  IMAD.MOV.U32 R5, RZ, RZ, RZ ;  /* 0x000000ffff057224 */ /* 0x000fe200078e00ff */
[----:B0-----:R-:W-:Y:S01]  /*08f0*/  ISETP.NE.AND P2, PT, R4, 0x1, PT ;  /* 0x000000010400780c */ /* 0x001fe20003f45270 */
[----:B------:R-:W-:-:S12]  /*0900*/  IMAD.U32 R4, RZ, RZ, UR9 ;  /* 0x00000009ff047e24 */ /* 0x000fd8000f8e00ff */
[----:B------:R-:W0:Y:S01]  /*0910*/  @P2 LDC R7, c[0x0][0x10] ;  /* 0x00000400ff072b82 */ /* 0x000e220000000800 */
[----:B------:R-:W-:Y:S02]  /*0920*/  @P2 IMAD.MOV.U32 R3, RZ, RZ, RZ ;  /* 0x000000ffff032224 */ /* 0x000fe400078e00ff */
[----:B------:R-:W-:-:S05]  /*0930*/  @P2 IMAD.MOV.U32 R13, RZ, RZ, RZ ;  /* 0x000000ffff0d2224 */ /* 0x000fca00078e00ff */
[----:B------:R-:W1:Y:S01]  /*0940*/  @!P2 LDC R9, c[0x0][0xc] ;  /* 0x00000300ff09ab82 */ /* 0x000e620000000800 */
[----:B0-----:R-:W-:-:S04]  /*0950*/  @P2 IMAD.WIDE.U32 R6, R7, UR9, R2 ;  /* 0x0000000907062c25 */ /* 0x001fc8000f8e0002 */
[----:B------:R-:W-:Y:S02]  /*0960*/  @P2 IMAD.MOV.U32 R23, RZ, RZ, R6 ;  /* 0x000000ffff172224 */ /* 0x000fe400078e0006 */
[----:B------:R-:W-:Y:S02]  /*0970*/  @P2 IMAD.IADD R24, R7, 0x1, R13 ;  /* 0x0000000107182824 */ /* 0x000fe400078e020d */
[----:B-1----:R-:W-:-:S04]  /*0980*/  @!P2 IMAD.WIDE.U32 R4, R2, R9, R4 ;  /* 0x000000090204a225 */ /* 0x002fc800078e0004 */
[----:B------:R-:W-:Y:S02]  /*0990*/  @!P2 IMAD.MOV.U32 R23, RZ, RZ, R4 ;  /* 0x000000ffff17a224 */ /* 0x000fe400078e0004 */
[----:B------:R-:W-:-:S03]  /*09a0*/  @!P2 IMAD.MOV.U32 R24, RZ, RZ, R5 ;  /* 0x000000ffff18a224 */ /* 0x000fc600078e0005 */
[----:B------:R0:W-:Y:S04]  /*09b0*/  STL [R1+0xa4], R23 ;  /* 0x0000a41701007387 */ /* 0x0001e80000100800 */
[----:B------:R0:W-:Y:S01]  /*09c0*/  STL [R1+0xa0], R24 ;  /* 0x0000a01801007387 */ /* 0x0001e20000100800 */
[----:B------:R-:W-:Y:S05]  /*09d0*/  @!P4 BRA `(.L_x_5) ;  /* 0x00000000000cc947 */ /* 0x000fea0003800000 */
[----:B------:R-:W-:Y:S01]  /*09e0*/  UCGABAR_WAIT ;  /* 0x0000000000007dc7 */ /* 0x000fe20008000000 */
[----:B------:R-:W-:Y:S01]  /*09f0*/  CCTL.IVALL ;  /* 0x00000000ff00798f */ /* 0x000fe20002000000 */
[----:B------:R-:W-:Y:S05]  /*0a00*/  BRA `(.L_x_6) ;  /* 0x0000000000047947 */ /* 0x000fea0003800000 */
.L_x_5:
[----:B------:R-:W-:Y:S06]  /*0a10*/  BAR.SYNC.DEFER_BLOCKING 0x0 ;  /* 0x0000000000007b1d */ /* 0x000fec0000010000 */
.L_x_6:
[----:B------:R-:W-:Y:S05]  /*0a20*/  @!P1 BRA `(.L_x_7) ;  /* 0x0000016800849947 */ /* 0x000fea0003800000 */
[----:B------:R-:W-:-:S06]  /*0a30*/  UISETP.GT.U32.AND UP0, UPT, UR10, 0x1, UPT ;  /* 0x000000010a00788c */ /* 0x000fcc000bf04070 */
[----:B------:R-:W-:-:S13]  /*0a40*/  PLOP3.LUT P0, PT, PT, PT, UP0, 0x80, 0x0 ;  /* 0x000000000000781c */ /* 0x000fda0003f0f008 */
[----:B------:R-:W-:Y:S05]  /*0a50*/  @P0 EXIT ;  /* 0x000000000000094d */ /* 0x000fea0003800000 */
[----:B------:R-:W-:Y:S01]  /*0a60*/  ULDC.64 UR4, c[0x0][0x650] ;  /* 0x0001940000047ab9 */ /* 0x000fe20000000a00 */
[----:B------:R-:W-:Y:S02]  /*0a70*/  PRMT R6, RZ, 0x7610, R6 ;  /* 0x00007610ff067816 */ /* 0x000fe40000000006 */
[----:B------:R-:W-:Y:S01]  /*0a80*/  ISETP.GE.U32.AND P0, PT, R23, UR4, PT ;  /* 0x0000000417007c0c */ /* 0x000fe2000bf06070 */
[----:B------:R-:W-:Y:S02]  /*0a90*/  UMOV UR4, 0xffffffff ;  /* 0xffffffff00047882 */ /* 0x000fe40000000000 */
[----:B------:R-:W-:Y:S01]  /*0aa0*/  IMAD.U32 R4, RZ, RZ, UR4 ;  /* 0x00000004ff047e24 */ /* 0x000fe2000f8e00ff */
[----:B------:R-:W-:Y:S01]  /*0ab0*/  ISETP.GE.U32.AND.EX P0, PT, R24, UR5, PT, P0 ;  /* 0x0000000518007c0c */ /* 0x000fe2000bf06100 */
[----:B------:R-:W-:Y:S01]  /*0ac0*/  UMOV UR5, 0xffffffff ;  /* 0xffffffff00057882 */ /* 0x000fe20000000000 */
[----:B------:R-:W-:Y:S02]  /*0ad0*/  IMAD.U32 R19, RZ, RZ, UR4 ;  /* 0x00000004ff137e24 */ /* 0x000fe4000f8e00ff */
[----:B------:R1:W-:Y:S01]  /*0ae0*/  STL [R1+0x9c], R4 ;  /* 0x00009c0401007387 */ /* 0x0003e20000100800 */
[----:B------:R-:W-:-:S08]  /*0af0*/  IMAD.U32 R18, RZ, RZ, UR5 ;  /* 0x00000005ff127e24 */ /* 0x000fd0000f8e00ff */
[----:B------:R-:W-:Y:S05]  /*0b00*/  @P0 BRA `(.L_x_8) ;  /* 0x0000000400480947 */ /* 0x000fea0003800000 */
[----:B------:R-:W2:Y:S01]  /*0b10*/  LDC.64 R14, c[0x0][0x628] ;  /* 0x00018a00ff0e7b82 */ /* 0x000ea20000000a00 */
[----:B-1----:R-:W-:Y:S02]  /*0b20*/  IMAD.MOV.U32 R4, RZ, RZ, R23 ;  /* 0x000000ffff047224 */ /* 0x002fe400078e0017 */
[----:B------:R-:W-:-:S05]  /*0b30*/  IMAD.MOV.U32 R5, RZ, RZ, R24 ;  /* 0x000000ffff057224 */ /* 0x000fca00078e0018 */
[----:B------:R-:W1:Y:S08]  /*0b40*/  LDC R10, c[0x0][0x630] ;  /* 0x00018c00ff0a7b82 */ /* 0x000e700000000800 */
[----:B------:R-:W3:Y:S01]  /*0b50*/  LDC.64 R16, c[0x0][0x620] ;  /* 0x00018800ff107b82 */ /* 0x000ee20000000a00 */
[----:B--2---:R-:W-:-:S04]  /*0b60*/  ISETP.NE.U32.AND P0, PT, R14, RZ, PT ;  /* 0x000000ff0e00720c */ /* 0x004fc80003f05070 */
[----:B------:R-:W-:-:S13]  /*0b70*/  ISETP.NE.AND.EX P0, PT, R15, RZ, PT, P0 ;  /* 0x000000ff0f00720c */ /* 0x000fda0003f05300 */
[----:B-1-3--:R-:W-:Y:S05]  /*0b80*/  @!P0 BRA `(.L_x_9) ;  /* 0x0000000000288947 */ /* 0x00afea0003800000 */
[----:B------:R-:W1:Y:S02]  /*0b90*/  LDC R9, c[0x0][0x634] ;  /* 0x00018d00ff097b82 */ /* 0x000e640000000800 */
[----:B-1----:R-:W-:-:S05]  /*0ba0*/  IADD3 R9, P0, R23, R9, RZ ;  /* 0x0000000917097210 */ /* 0x002fca0007f1e0ff */
[----:B------:R-:W-:-:S04]  /*0bb0*/  IMAD.X R13, RZ, RZ, R24, P0 ;  /* 0x000000ffff0d7224 */ /* 0x000fc800000e0618 */
[----:B------:R-:W-:-:S04]  /*0bc0*/  IMAD.WIDE.U32 R4, R13, R14, RZ ;  /* 0x0000000e0d047225 */ /* 0x000fc800078e00ff */
[----:B------:R-:W-:-:S04]  /*0bd0*/  IMAD.WIDE.U32 R6, P0, R9, R15, R4 ;  /* 0x0000000f09067225 */ /* 0x000fc80007800004 */
[----:B------:R-:W-:-:S04]  /*0be0*/  IMAD.WIDE.U32 R4, R9, R14, RZ ;  /* 0x0000000e09047225 */ /* 0x000fc800078e00ff */
[----:B------:R-:W-:Y:S01]  /*0bf0*/  IMAD.X R9, RZ, RZ, RZ, P0 ;  /* 0x000000ffff097224 */ /* 0x000fe200000e06ff */
[----:B------:R-:W-:Y:S01]  /*0c00*/  IADD3 RZ, P0, R5, R6, RZ ;  /* 0x0000000605ff7210 */ /* 0x000fe20007f1e0ff */
[----:B------:R-:W-:-:S04]  /*0c10*/  IMAD.MOV.U32 R8, RZ, RZ, R7 ;  /* 0x000000ffff087224 */ /* 0x000fc800078e0007 */
[----:B------:R-:W-:-:S08]  /*0c20*/  IMAD.WIDE.U32.X R4, R13, R15, R8, P0 ;  /* 0x0000000f0d047225 */ /* 0x000fd000000e0408 */
.L_x_9:
[----:B------:R-:W1:Y:S01]  /*0c30*/  LDC.64 R20, c[0x0][0x640] ;  /* 0x00019000ff147b82 */ /* 0x000e620000000a00 */
[-C--:B------:R-:W-:Y:S01]  /*0c40*/  SHF.R.U64 R22, R4, R10.reuse, R5 ;  /* 0x0000000a04167219 */ /* 0x080fe20000001205 */
[----:B------:R-:W-:Y:S01]  /*0c50*/  IMAD.MOV.U32 R4, RZ, RZ, R23 ;  /* 0x000000ffff047224 */ /* 0x000fe200078e0017 */
[----:B------:R-:W-:Y:S01]  /*0c60*/  SHF.R.U32.HI R3, RZ, R10, R5 ;  /* 0x0000000aff037219 */ /* 0x000fe20000011605 */
[----:B------:R-:W-:Y:S01]  /*0c70*/  IMAD.MOV.U32 R5, RZ, RZ, R24 ;  /* 0x000000ffff057224 */ /* 0x000fe200078e0018 */
[----:B------:R-:W-:Y:S01]  /*0c80*/  IADD3 R7, P0, RZ, -R22, RZ ;  /* 0x80000016ff077210 */ /* 0x000fe20007f1e0ff */
[----:B0-----:R-:W-:Y:S02]  /*0c90*/  IMAD R23, R11, R12, R2 ;  /* 0x0000000c0b177224 */ /* 0x001fe400078e0202 */
[----:B------:R-:W0:Y:S01]  /*0ca0*/  LDC R8, c[0x0][0x618] ;  /* 0x00018600ff087b82 */ /* 0x000e220000000800 */
[----:B------:R-:W-:Y:S02]  /*0cb0*/  IMAD.MOV.U32 R11, RZ, RZ, 0x1 ;  /* 0x00000001ff0b7424 */ /* 0x000fe400078e00ff */
[----:B------:R-:W-:-:S02]  /*0cc0*/  IMAD.X R3, RZ, RZ, ~R3, P0 ;  /* 0x000000ffff037224 */ /* 0x000fc400000e0e03 */
[----:B------:R-:W-:-:S03]  /*0cd0*/  IMAD.WIDE.U32 R4, R7, R16, R4 ;  /* 0x0000001007047225 */ /* 0x000fc600078e0004 */
[----:B------:R-:W2:Y:S01]  /*0ce0*/  LDC R14, c[0x0][0x608] ;  /* 0x00018200ff0e7b82 */ /* 0x000ea20000000800 */
[----:B------:R-:W-:-:S04]  /*0cf0*/  IMAD R6, R3, R16, RZ ;  /* 0x0000001003067224 */ /* 0x000fc800078e02ff */
[----:B------:R-:W-:-:S03]  /*0d00*/  IMAD R3, R7, R17, R6 ;  /* 0x0000001107037224 */ /* 0x000fc600078e0206 */
[----:B------:R-:W3:Y:S01]  /*0d10*/  LDC R18, c[0x0][0x658] ;  /* 0x00019600ff127b82 */ /* 0x000ee20000000800 */
[----:B------:R-:W-:Y:S01]  /*0d20*/  IMAD.IADD R3, R5, 0x1, R3 ;  /* 0x0000000105037824 */ /* 0x000fe200078e0203 */
[----:B-1----:R-:W-:Y:S01]  /*0d30*/  ISETP.NE.U32.AND P0, PT, R20, RZ, PT ;  /* 0x000000ff1400720c */ /* 0x002fe20003f05070 */
[----:B------:R-:W-:-:S03]  /*0d40*/  IMAD.MOV.U32 R5, RZ, RZ, -0x1 ;  /* 0xffffffffff057424 */ /* 0x000fc600078e00ff */
[----:B------:R-:W-:Y:S02]  /*0d50*/  ISETP.NE.AND.EX P0, PT, R21, RZ, PT, P0 ;  /* 0x000000ff1500720c */ /* 0x000fe40003f05300 */
[----:B------:R-:W1:Y:S01]  /*0d60*/  LDC R13, c[0x0][0x600] ;  /* 0x00018000ff0d7b82 */ /* 0x000e620000000800 */
[-CC-:B0-----:R-:W-:Y:S02]  /*0d70*/  SHF.R.U64 R10, R4, R8.reuse, R3.reuse ;  /* 0x00000008040a7219 */ /* 0x181fe40000001203 */
[----:B------:R-:W-:-:S05]  /*0d80*/  SHF.R.U32.HI R3, RZ, R8, R3 ;  /* 0x00000008ff037219 */ /* 0x000fca0000011603 */
[----:B------:R-:W0:Y:S01]  /*0d90*/  LDC R15, c[0x0][0x648] ;  /* 0x00019200ff0f7b82 */ /* 0x000e220000000800 */
[-CC-:B--2---:R-:W-:Y:S02]  /*0da0*/  SHF.R.U64 R19, R10, R14.reuse, R3.reuse ;  /* 0x0000000e0a137219 */ /* 0x184fe40000001203 */
[----:B------:R-:W-:-:S05]  /*0db0*/  SHF.R.U32.HI R3, RZ, R14, R3 ;  /* 0x0000000eff037219 */ /* 0x000fca0000011603 */
[----:B------:R-:W2:Y:S01]  /*0dc0*/  LDC R17, c[0x0][0x638] ;  /* 0x00018e00ff117b82 */ /* 0x000ea20000000800 */
[-C--:B---3--:R-:W-:Y:S02]  /*0dd0*/  SHF.L.U32 R2, R5, R18.reuse, RZ ;  /* 0x0000001205027219 */ /* 0x088fe400000006ff */
[--C-:B------:R-:W-:Y:S02]  /*0de0*/  SHF.R.U64 R12, R19, R18, R3.reuse ;  /* 0x00000012130c7219 */ /* 0x100fe40000001203 */
[----:B------:R-:W-:Y:S02]  /*0df0*/  LOP3.LUT R8, RZ, R2, RZ, 0x33, !PT ;  /* 0x00000002ff087212 */ /* 0x000fe400078e33ff */
[----:B------:R-:W-:Y:S01]  /*0e00*/  SHF.R.U32.HI R3, RZ, R18, R3 ;  /* 0x00000012ff037219 */ /* 0x000fe20000011603 */
[----:B------:R-:W3:Y:S01]  /*0e10*/  LDC R16, c[0x0][0x610] ;  /* 0x00018400ff107b82 */ /* 0x000ee20000000800 */
[----:B------:R-:W-:Y:S01]  /*0e20*/  IMAD.MOV.U32 R2, RZ, RZ, R12 ;  /* 0x000000ffff027224 */ /* 0x000fe200078e000c */
[----:B------:R-:W-:Y:S06]  /*0e30*/  @!P0 BRA `(.L_x_10) ;  /* 0x0000000000288947 */ /* 0x000fec0003800000 */
[----:B------:R-:W4:Y:S02]  /*0e40*/  LDC R7, c[0x0][0x64c] ;  /* 0x00019300ff077b82 */ /* 0x000f240000000800 */
[----:B----4-:R-:W-:-:S05]  /*0e50*/  IADD3 R7, P0, R12, R7, RZ ;  /* 0x000000070c077210 */ /* 0x010fca0007f1e0ff */
        /* <DEDUP_REMOVED lines=8> */
.L_x_10:
[----:B0-----:R-:W-:Y:S01]  /*0ee0*/  SHF.R.U64 R4, R2, R15, R3 ;  /* 0x0000000f02047219 */ /* 0x001fe20000001203 */
[----:B-1----:R-:W-:Y:S01]  /*0ef0*/  VIADD R5, R13, 0xffffffff ;  /* 0xffffffff0d057836 */ /* 0x002fe20000000000 */
[----:B------:R-:W-:Y:S02]  /*0f00*/  SHF.L.U32 R2, R11, R18, RZ ;  /* 0x000000120b027219 */ /* 0x000fe400000006ff */
[----:B------:R-:W-:Y:S01]  /*0f10*/  LOP3.LUT R3, R19, R8, RZ, 0xc0, !PT ;  /* 0x0000000813037212 */ /* 0x000fe200078ec0ff */
[----:B------:R-:W-:Y:S01]  /*0f20*/  IMAD.MOV R6, RZ, RZ, -R4 ;  /* 0x000000ffff067224 */ /* 0x000fe200078e0a04 */
[----:B------:R-:W-:Y:S02]  /*0f30*/  SEL R0, R0, R23, !P2 ;  /* 0x0000001700007207 */ /* 0x000fe40005000000 */
[----:B------:R-:W-:Y:S01]  /*0f40*/  LOP3.LUT R5, R10, R5, RZ, 0xc0, !PT ;  /* 0x000000050a057212 */ /* 0x000fe200078ec0ff */
[----:B------:R-:W-:Y:S01]  /*0f50*/  IMAD R3, R2, R4, R3 ;  /* 0x0000000402037224 */ /* 0x000fe200078e0203 */
[----:B------:R-:W-:Y:S01]  /*0f60*/  R2UR UR6, R22 ;  /* 0x00000000160672ca */ /* 0x000fe200000e0000 */
[----:B--2---:R-:W-:-:S02]  /*0f70*/  IMAD R2, R6, R17, R12 ;  /* 0x0000001106027224 */ /* 0x004fc400078e020c */
[----:B---3--:R-:W-:Y:S02]  /*0f80*/  IMAD R0, R3, R16, R0 ;  /* 0x0000001003007224 */ /* 0x008fe400078e0200 */
[----:B------:R-:W-:Y:S02]  /*0f90*/  IMAD R3, R2, R13, R5 ;  /* 0x0000000d02037224 */ /* 0x000fe400078e0205 */
[----:B------:R-:W-:-:S03]  /*0fa0*/  IMAD.MOV.U32 R6, RZ, RZ, 0x1 ;  /* 0x00000001ff067424 */ /* 0x000fc600078e00ff */
[----:B------:R-:W-:Y:S02]  /*0fb0*/  SEL R2, R3, R0, !P2 ;  /* 0x0000000003027207 */ /* 0x000fe40005000000 */
[----:B------:R-:W-:Y:S02]  /*0fc0*/  SEL R0, R0, R3, !P2 ;  /* 0x0000000300007207 */ /* 0x000fe40005000000 */
[----:B------:R-:W-:Y:S02]  /*0fd0*/  R2UR UR5, R2 ;  /* 0x00000000020572ca */ /* 0x000fe400000e0000 */
[----:B------:R-:W-:Y:S01]  /*0fe0*/  R2UR UR4, R0 ;  /* 0x00000000000472ca */ /* 0x000fe200000e0000 */
[----:B------:R-:W-:-:S05]  /*0ff0*/  IMAD.U32 R0, RZ, RZ, UR6 ;  /* 0x00000006ff007e24 */ /* 0x000fca000f8e00ff */
[----:B------:R2:W-:Y:S05]  /*1000*/  STL [R1+0x9c], R0 ;  /* 0x00009c0001007387 */ /* 0x0005ea0000100800 */
[----:B------:R-:W-:Y:S02]  /*1010*/  IMAD.U32 R18, RZ, RZ, UR5 ;  /* 0x00000005ff127e24 */ /* 0x000fe4000f8e00ff */
[----:B------:R-:W-:-:S07]  /*1020*/  IMAD.U32 R19, RZ, RZ, UR4 ;  /* 0x00000004ff137e24 */ /* 0x000fce000f8e00ff */
.L_x_8:
[----:B------:R-:W-:-:S08]  /*1030*/  NOP ;  /* 0x0000000000007918 */ /* 0x000fd00000000000 */
[----:B------:R-:W3:Y:S02]  /*1040*/  USETMAXREG.TRY_ALLOC.CTAPOOL UP0, 0xf0 ;  /* 0x000000f0000079c8 */ /* 0x000ee40008000600 */
[----:B---3--:R-:W-:-:S13]  /*1050*/  PLOP3.LUT P0, PT, PT, PT, UP0, 0x80, 0x0 ;  /* 0x000000000000781c */ /* 0x008fda0003f0f008 */
[----:B------:R-:W-:Y:S05]  /*1060*/  @!P0 BRA `(.L_x_8) ;  /* 0xfffffffc00f08947 */ /* 0x000fea000383ffff */
[----:B------:R-:W-:Y:S02]  /*1070*/  ULDC.64 UR4, c[0x0][0x598] ;  /* 0x0001660000047ab9 */ /* 0x000fe40000000a00 */
[----:B------:R-:W-:-:S04]  /*1080*/  ISETP.NE.U32.AND P0, PT, RZ, UR4, PT ;  /* 0x00000004ff007c0c */ /* 0x000fc8000bf05070 */
[----:B------:R-:W-:-:S13]  /*1090*/  ISETP.NE.AND.EX P0, PT, RZ, UR5, PT, P0 ;  /* 0x00000005ff007c0c */ /* 0x000fda000bf05300 */
[----:B------:R-:W-:Y:S05]  /*10a0*/  @!P0 BRA `(.L_x_11) ;  /* 0x0000000000248947 */ /* 0x000fea0003800000 */
[----:B------:R-:W3:Y:S01]  /*10b0*/  LDC.64 R2, c[0x0][0x598] ;  /* 0x00016600ff027b82 */ /* 0x000ee20000000a00 */
[----:B------:R-:W-:Y:S02]  /*10c0*/  ULDC.64 UR4, c[0x0][0x208] ;  /* 0x0000820000047ab9 */ /* 0x000fe40000000a00 */
[----:B---3--:R-:W3:Y:S02]  /*10d0*/  LDG.E.64 R2, desc[UR4][R2.64] ;  /* 0x0000000402027981 */ /* 0x008ee4000c1e1b00 */
[----:B---3--:R-:W-:-:S04]  /*10e0*/  ISETP.NE.U32.AND P0, PT, R2, RZ, PT ;  /* 0x000000ff0200720c */ /* 0x008fc80003f05070 */
[----:B------:R-:W-:-:S13]  /*10f0*/  ISETP.NE.AND.EX P0, PT, R3, RZ, PT, P0 ;  /* 0x000000ff0300720c */ /* 0x000fda0003f05300 */
[----:B------:R-:W-:Y:S05]  /*1100*/  @!P0 BRA `(.L_x_11) ;  /* 0x00000000000c8947 */ /* 0x000fea0003800000 */
[----:B------:R-:W-:Y:S02]  /*1110*/  ULDC.64 UR4, c[0x0][0x208] ;  /* 0x0000820000047ab9 */ /* 0x000fe40000000a00 */
[----:B------:R3:W5:Y:S01]  /*1120*/  LD.E R2, desc[UR4][R2.64] ;  /* 0x0000000402027980 */ /* 0x000762000c101900 */
[----:B------:R-:W-:Y:S05]  /*1130*/  BRA `(.L_x_12) ;  /* 0x0000000000287947 */ /* 0x000fea0003800000 */
.L_x_11:
[----:B------:R-:W-:Y:S02]  /*1140*/  ULDC.64 UR4, c[0x0][0x588] ;  /* 0x0001620000047ab9 */ /* 0x000fe40000000a00 */
[----:B------:R-:W-:-:S04]  /*1150*/  ISETP.NE.U32.AND P0, PT, RZ, UR4, PT ;  /* 0x00000004ff007c0c */ /* 0x000fc8000bf05070 */
[----:B------:R-:W-:-:S13]  /*1160*/  ISETP.NE.AND.EX P0, PT, RZ, UR5, PT, P0 ;  /* 0x00000005ff007c0c */ /* 0x000fda000bf05300 */
[----:B------:R-:W-:Y:S05]  /*1170*/  @!P0 BRA `(.L_x_13) ;  /* 0x0000000000108947 */ /* 0x000fea0003800000 */
[----:B------:R-:W3:Y:S01]  /*1180*/  LDC.64 R2, c[0x0][0x588] ;  /* 0x00016200ff027b82 */ /* 0x000ee20000000a00 */
[----:B------:R-:W-:Y:S02]  /*1190*/  ULDC.64 UR4, c[0x0][0x208] ;  /* 0x0000820000047ab9 */ /* 0x000fe40000000a00 */
[----:B---3--:R4:W5:Y:S01]  /*11a0*/  LDG.E R2, desc[UR4][R2.64] ;  /* 0x0000000402027981 */ /* 0x008962000c1e1900 */
[----:B------:R-:W-:Y:S05]  /*11b0*/  BRA `(.L_x_12) ;  /* 0x0000000000087947 */ /* 0x000fea0003800000 */
.L_x_13:
[----:B------:R-:W-:Y:S02]  /*11c0*/  ULDC UR4, c[0x0][0x580] ;  /* 0x0001600000047ab9 */ /* 0x000fe40000000800 */
[----:B------:R-:W-:-:S07]  /*11d0*/  IMAD.U32 R2, RZ, RZ, UR4 ;  /* 0x00000004ff027e24 */ /* 0x000fce000f8e00ff */
.L_x_12:
[----:B------:R-:W-:Y:S02]  /*11e0*/  ULDC.64 UR4, c[0x0][0x5a0] ;  /* 0x0001680000047ab9 */ /* 0x000fe40000000a00 */
[----:B------:R-:W-:-:S04]  /*11f0*/  ISETP.NE.U32.AND P0, PT, RZ, UR4, PT ;  /* 0x00000004ff007c0c */ /* 0x000fc8000bf05070 */
[----:B------:R-:W-:-:S13]  /*1200*/  ISETP.NE.AND.EX P0, PT, RZ, UR5, PT, P0 ;  /* 0x00000005ff007c0c */ /* 0x000fda000bf05300 */
[----:B------:R-:W-:Y:S05]  /*1210*/  @!P0 BRA `(.L_x_14) ;  /* 0x0000000000248947 */ /* 0x000fea0003800000 */
[----:B-1----:R-:W1:Y:S01]  /*1220*/  LDC.64 R4, c[0x0][0x5a0] ;  /* 0x00016800ff047b82 */ /* 0x002e620000000a00 */
[----:B------:R-:W-:Y:S02]  /*1230*/  ULDC.64 UR4, c[0x0][0x208] ;  /* 0x0000820000047ab9 */ /* 0x000fe40000000a00 */
[----:B-1----:R-:W2:Y:S02]  /*1240*/  LDG.E.64 R4, desc[UR4][R4.64] ;  /* 0x0000000404047981 */ /* 0x002ea4000c1e1b00 */
[----:B--2---:R-:W-:-:S04]  /*1250*/  ISETP.NE.U32.AND P0, PT, R4, RZ, PT ;  /* 0x000000ff0400720c */ /* 0x004fc80003f05070 */
[----:B------:R-:W-:-:S13]  /*1260*/  ISETP.NE.AND.EX P0, PT, R5, RZ, PT, P0 ;  /* 0x000000ff0500720c */ /* 0x000fda0003f05300 */
[----:B------:R-:W-:Y:S05]  /*1270*/  @!P0 BRA `(.L_x_14) ;  /* 0x00000000000c8947 */ /* 0x000fea0003800000 */
[----:B------:R-:W-:Y:S02]  /*1280*/  ULDC.64 UR4, c[0x0][0x208] ;  /* 0x0000820000047ab9 */ /* 0x000fe40000000a00 */
[----:B------:R1:W5:Y:S01]  /*1290*/  LD.E R16, desc[UR4][R4.64] ;  /* 0x0000000404107980 */ /* 0x000362000c101900 */
[----:B------:R-:W-:Y:S05]  /*12a0*/  BRA `(.L_x_15) ;  /* 0x0000000000287947 */ /* 0x000fea0003800000 */
.L_x_14:
[----:B------:R-:W-:Y:S02]  /*12b0*/  ULDC.64 UR4, c[0x0][0x590] ;  /* 0x0001640000047ab9 */ /* 0x000fe40000000a00 */
[----:B------:R-:W-:-:S04]  /*12c0*/  ISETP.NE.U32.AND P0, PT, RZ, UR4, PT ;  /* 0x00000004ff007c0c */ /* 0x000fc8000bf05070 */
[----:B------:R-:W-:-:S13]  /*12d0*/  ISETP.NE.AND.EX P0, PT, RZ, UR5, PT, P0 ;  /* 0x00000005ff007c0c */ /* 0x000fda000bf05300 */
[----:B------:R-:W-:Y:S05]  /*12e0*/  @!P0 BRA `(.L_x_16) ;  /* 0x0000000000108947 */ /* 0x000fea0003800000 */
[----:B------:R-:W0:Y:S01]  /*12f0*/  LDC.64 R16, c[0x0][0x590] ;  /* 0x00016400ff107b82 */ /* 0x000e220000000a00 */
[----:B------:R-:W-:Y:S02]  /*1300*/  ULDC.64 UR4, c[0x0][0x208] ;  /* 0x0000820000047ab9 */ /* 0x000fe40000000a00 */
[----:B0-----:R0:W5:Y:S01]  /*1310*/  LDG.E R16, desc[UR4][R16.64] ;  /* 0x0000000410107981 */ /* 0x001162000c1e1900 */
[----:B------:R-:W-:Y:S05]  /*1320*/  BRA `(.L_x_15) ;  /* 0x0000000000087947 */ /* 0x000fea0003800000 */
.L_x_16:
[----:B------:R-:W-:Y:S02]  /*1330*/  ULDC UR4, c[0x0][0x584] ;  /* 0x0001610000047ab9 */ /* 0x000fe40000000800 */
[----:B------:R-:W-:-:S07]  /*1340*/  IMAD.U32 R16, RZ, RZ, UR4 ;  /* 0x00000004ff107e24 */ /* 0x000fce000f8e00ff */
.L_x_15:
[----:B------:R-:W-:-:S13]  /*1350*/  LOP3.LUT P0, RZ, R6, 0xff, RZ, 0xc0, !PT ;  /* 0x000000ff06ff7812 */ /* 0x000fda000780c0ff */
[----:B------:R-:W-:Y:S05]  /*1360*/  @!P0 EXIT ;  /* 0x000000000000894d */ /* 0x000fea0003800000 */
[----:B------:R-:W-:Y:S02]  /*1370*/  ULDC UR4, c[0x0][0x28c] ;  /* 0x0000a30000047ab9 */ /* 0x000fe40000000800 */
[----:B------:R-:W-:-:S04]  /*1380*/  UIADD3 UR4, UR4, 0x1f, URZ ;  /* 0x0000001f04047890 */ /* 0x000fc8000fffe03f */
[----:B------:R-:W-:-:S04]  /*1390*/  USHF.R.S32.HI UR5, URZ, 0x1f, UR4 ;  /* 0x0000001f3f057899 */ /* 0x000fc80008011404 */
[----:B------:R-:W-:-:S03]  /*13a0*/  ULEA.HI UR5, UR5, UR4, URZ, 0x5 ;  /* 0x0000000405057291 */ /* 0x000fc6000f8f283f */
[----:B------:R-:W-:Y:S01]  /*13b0*/  UMOV UR4, URZ ;  /* 0x0000003f00047c82 */ /* 0x000fe20008000000 */
[----:B------:R-:W-:Y:S01]  /*13c0*/  USHF.R.S32.HI UR6, URZ, 0x5, UR5 ;  /* 0x000000053f067899 */ /* 0x000fe20008011405 */
[----:B---34-:R-:W-:Y:S02]  /*13d0*/  IMAD.U32 R3, RZ, RZ, UR4 ;  /* 0x00000004ff037e24 */ /* 0x018fe4000f8e00ff */
[----:B------:R-:W-:Y:S02]  /*13e0*/  UMOV UR5, URZ ;  /* 0x0000003f00057c82 */ /* 0x000fe40008000000 */
[----:B--2---:R-:W-:Y:S02]  /*13f0*/  IMAD.U32 R0, RZ, RZ, UR5 ;  /* 0x00000005ff007e24 */ /* 0x004fe4000f8e00ff */
[----:B-1----:R-:W-:-:S05]  /*1400*/  IMAD.U32 R4, RZ, RZ, UR6 ;  /* 0x00000006ff047e24 */ /* 0x002fca000f8e00ff */
[----:B------:R1:W-:Y:S04]  /*1410*/  STL [R1+0xbc], R4 ;  /* 0x0000bc0401007387 */ /* 0x0003e80000100800 */
[----:B------:R1:W-:Y:S04]  /*1420*/  STL [R1+0xb8], R0 ;  /* 0x0000b80001007387 */ /* 0x0003e80000100800 */
[----:B------:R1:W-:Y:S02]  /*1430*/  STL [R1+0xac], R3 ;  /* 0x0000ac0301007387 */ /* 0x0003e40000100800 */
.L_x_514:
[----:B-1----:R-:W1:Y:S01]  /*1440*/  S2R R0, SR_TID.X ;  /* 0x0000000000007919 */ /* 0x002e620000002100 */
[----:B------:R-:W2:Y:S01]  /*1450*/  S2UR UR7, SR_CgaCtaId ;  /* 0x00000000000779c3 */ /* 0x000ea20000008800 */
[----:B------:R-:W-:Y:S02]  /*1460*/  UMOV UR6, 0x400 ;  /* 0x0000040000067882 */ /* 0x000fe40000000000 */
[----:B--2---:R-:W-:-:S06]  /*1470*/  ULEA UR8, UR7, UR6, 0x18 ;  /* 0x0000000607087291 */ /* 0x004fcc000f8ec03f */
[----:B0----5:R-:W-:Y:S01]  /*1480*/  IMAD.U32 R17, RZ, RZ, UR8 ;  /* 0x00000008ff117e24 */ /* 0x021fe2000f8e00ff */
[----:B-1----:R-:W-:-:S04]  /*1490*/  LOP3.LUT R0, R0, 0x80, RZ, 0xc0, !PT ;  /* 0x0000008000007812 */ /* 0x002fc800078ec0ff */
[----:B------:R-:W-:-:S06]  /*14a0*/  SHF.R.U32.HI R0, RZ, 0x7, R0 ;  /* 0x00000007ff007819 */ /* 0x000fcc0000011600 */
[----:B------:R-:W0:Y:S02]  /*14b0*/  SHFL.IDX PT, R0, R0, RZ, 0x1f ;  /* 0x00001fff00007589 */ /* 0x000e2400000e0000 */
[----:B0-----:R-:W-:-:S13]  /*14c0*/  R2UR UR4, R0 ;  /* 0x00000000000472ca */ /* 0x001fda00000e0000 */
[----:B------:R-:W-:-:S04]  /*14d0*/  ULEA.HI UR5, UR4, UR4, URZ, 0x1 ;  /* 0x0000000404057291 */ /* 0x000fc8000f8f083f */
[----:B------:R-:W-:-:S04]  /*14e0*/  ULOP3.LUT UR5, UR5, 0xffffe, URZ, 0xc0, !UPT ;  /* 0x000ffffe05057892 */ /* 0x000fc8000f8ec03f */
[----:B------:R-:W-:-:S03]  /*14f0*/  UIADD3 UR5, UR4, -UR5, URZ ;  /* 0x8000000504057290 */ /* 0x000fc6000fffe03f */
[----:B------:R-:W-:Y:S01]  /*1500*/  ULDC UR4, c[0x0][0x28c] ;  /* 0x0000a30000047ab9 */ /* 0x000fe20000000800 */
[----:B------:R-:W-:Y:S01]  /*1510*/  ULEA UR5, UR5, UR8, 0xc ;  /* 0x0000000805057291 */ /* 0x000fe2000f8e603f */
[----:B------:R-:W-:-:S03]  /*1520*/  ISETP.LT.AND P0, PT, RZ, UR4, PT ;  /* 0x00000004ff007c0c */ /* 0x000fc6000bf01270 */
[----:B------:R-:W-:-:S04]  /*1530*/  UIADD3 UR5, UR5, 0x180, URZ ;  /* 0x0000018005057890 */ /* 0x000fc8000fffe03f */
[----:B------:R-:W-:-:S04]  /*1540*/  USHF.R.U32.HI UR5, URZ, 0x4, UR5 ;  /* 0x000000043f057899 */ /* 0x000fc80008011605 */
[----:B------:R-:W-:Y:S02]  /*1550*/  ULOP3.LUT UR36, UR5, 0x3fff, URZ, 0xc0, !UPT ;  /* 0x00003fff05247892 */ /* 0x000fe4000f8ec03f */
[----:B---34-:R-:W-:Y:S10]  /*1560*/  @P0 BRA `(.L_x_17) ;  /* 0x0000000000400947 */ /* 0x018ff40003800000 */
[----:B------:R-:W-:Y:S01]  /*1570*/  MOV R0, 0x0 ;  /* 0x0000000000007802 */ /* 0x000fe20000000f00 */
[----:B------:R-:W-:Y:S01]  /*1580*/  ULDC.64 UR4, c[0x4][0x68] ;  /* 0x01001a0000047ab9 */ /* 0x000fe20000000a00 */
[----:B------:R-:W-:Y:S01]  /*1590*/  ULDC.64 UR6, c[0x4][0x8] ;  /* 0x0100020000067ab9 */ /* 0x000fe20000000a00 */
[----:B------:R-:W-:Y:S01]  /*15a0*/  IMAD.U32 R4, RZ, RZ, UR4 ;  /* 0x00000004ff047e24 */ /* 0x000fe2000f8e00ff */
[----:B------:R0:W1:Y:S01]  /*15b0*/  LDC.64 R14, c[0x4][R0] ;  /* 0x01000000000e7b82 */ /* 0x0000620000000a00 */
[----:B------:R-:W-:Y:S01]  /*15c0*/  IMAD.U32 R5, RZ, RZ, UR5 ;  /* 0x00000005ff057e24 */ /* 0x000fe2000f8e00ff */
[----:B------:R-:W-:Y:S01]  /*15d0*/  ULDC.64 UR4, c[0x4][0x70] ;  /* 0x01001c0000047ab9 */ /* 0x000fe20000000a00 */
[----:B------:R-:W-:Y:S02]  /*15e0*/  IMAD.U32 R10, RZ, RZ, UR6 ;  /* 0x00000006ff0a7e24 */ /* 0x000fe4000f8e00ff */
[----:B------:R-:W-:Y:S02]  /*15f0*/  IMAD.U32 R6, RZ, RZ, UR4 ;  /* 0x00000004ff067e24 */ /* 0x000fe4000f8e00ff */
[----:B------:R-:W-:-:S02]  /*1600*/  IMAD.U32 R7, RZ, RZ, UR5 ;  /* 0x00000005ff077e24 */ /* 0x000fc4000f8e00ff */
[----:B------:R-:W-:Y:S02]  /*1610*/  IMAD.U32 R11, RZ, RZ, UR7 ;  /* 0x00000007ff0b7e24 */ /* 0x000fe4000f8e00ff */
[----:B------:R-:W-:Y:S02]  /*1620*/  IMAD.MOV.U32 R8, RZ, RZ, 0x1e1 ;  /* 0x000001e1ff087424 */ /* 0x000fe400078e00ff */
[----:B------:R-:W-:Y:S02]  /*1630*/  IMAD.MOV.U32 R12, RZ, RZ, 0x1 ;  /* 0x00000001ff0c7424 */ /* 0x000fe400078e00ff */
[----:B0-----:R-:W-:-:S07]  /*1640*/  IMAD.MOV.U32 R13, RZ, RZ, RZ ;  /* 0x000000ffff0d7224 */ /* 0x001fce00078e00ff */
[----:B------:R-:W-:-:S07]  /*1650*/  LEPC R20, `(.L_x_17) ;  /* 0x000000001014794e */ /* 0x000fce0000000000 */
[----:B-1---5:R-:W-:Y:S05]  /*1660*/  CALL.ABS.NOINC R14 ;  /* 0x000000000e007343 */ /* 0x022fea0003c00000 */
.L_x_17:
[----:B------:R-:W2:Y:S02]  /*1670*/  LDL R20, [R1+0x98] ;  /* 0x0000980001147983 */ /* 0x000ea40000100800 */
[----:B--2---:R-:W-:-:S13]  /*1680*/  R2UR UR4, R20 ;  /* 0x00000000140472ca */ /* 0x004fda00000e0000 */
[----:B------:R-:W-:-:S06]  /*1690*/  ULOP3.LUT UR4, UR4, 0x1, URZ, 0xfc, !UPT ;  /* 0x0000000104047892 */ /* 0x000fcc000f8efc3f */
[----:B------:R-:W-:-:S05]  /*16a0*/  IMAD.U32 R0, RZ, RZ, UR4 ;  /* 0x00000004ff007e24 */ /* 0x000fca000f8e00ff */
[----:B------:R-:W-:-:S13]  /*16b0*/  ISETP.NE.AND P0, PT, R0, 0x3, PT ;  /* 0x000000030000780c */ /* 0x000fda0003f05270 */
[----:B------:R-:W-:Y:S05]  /*16c0*/  @!P0 BRA `(.L_x_18) ;  /* 0x0000000000048947 */ /* 0x000fea0003800000 */
[----:B------:R-:W-:Y:S01]  /*16d0*/  BPT.TRAP 0x1 ;  /* 0x000000040000795c */ /* 0x000fe20000300000 */
.L_x_18:
[----:B------:R-:W2:Y:S04]  /*16e0*/  LDL R3, [R1+0xac] ;  /* 0x0000ac0001037983 */ /* 0x000ea80000100800 */
[----:B------:R-:W3:Y:S01]  /*16f0*/  LDL R0, [R1+0xb8] ;  /* 0x0000b80001007983 */ /* 0x000ee20000100800 */
[----:B------:R-:W-:Y:S02]  /*1700*/  R2UR UR4, R17 ;  /* 0x00000000110472ca */ /* 0x000fe400000e0000 */
[----:B--2---:R-:W-:Y:S02]  /*1710*/  R2UR UR6, R3 ;  /* 0x00000000030672ca */ /* 0x004fe400000e0000 */
[----:B---3--:R-:W-:-:S11]  /*1720*/  R2UR UR5, R0 ;  /* 0x00000000000572ca */ /* 0x008fd600000e0000 */
[----:B------:R-:W-:Y:S02]  /*1730*/  IMAD.U32 R3, RZ, RZ, UR6 ;  /* 0x00000006ff037e24 */ /* 0x000fe4000f8e00ff */
[----:B------:R-:W-:-:S03]  /*1740*/  IMAD.U32 R0, RZ, RZ, UR5 ;  /* 0x00000005ff007e24 */ /* 0x000fc6000f8e00ff */
[----:B------:R-:W-:Y:S02]  /*1750*/  LEA R3, R3, UR4, 0x3 ;  /* 0x0000000403037c11 */ /* 0x000fe4000f8e18ff */
[----:B------:R-:W-:-:S04]  /*1760*/  SHF.L.U32 R0, R0, 0x1f, RZ ;  /* 0x0000001f00007819 */ /* 0x000fc800000006ff */
[----:B------:R0:W1:Y:S01]  /*1770*/  SYNCS.PHASECHK.TRANS64.TRYWAIT P1, [R3+URZ], R0 ;  /* 0x00000000030075a7 */ /* 0x000062000802017f */
[----:B------:R-:W-:Y:S05]  /*1780*/  @!P0 BRA `(.L_x_19) ;  /* 0x0000000000048947 */ /* 0x000fea0003800000 */
[----:B------:R-:W-:Y:S01]  /*1790*/  BPT.TRAP 0x1 ;  /* 0x000000040000795c */ /* 0x000fe20000300000 */
.L_x_19:
[----:B-1----:R-:W-:Y:S05]  /*17a0*/  @P1 BRA `(.L_x_20) ;  /* 0x0000000000081947 */ /* 0x002fea0003800000 */
[----:B------:R-:W1:Y:S02]  /*17b0*/  SYNCS.PHASECHK.TRANS64.TRYWAIT P1, [R3+URZ], R0 ;  /* 0x00000000030075a7 */ /* 0x000e64000802017f */
[----:B-1----:R-:W-:Y:S05]  /*17c0*/  @!P1 BRA `(.L_x_21) ;  /* 0x0000017400449947 */ /* 0x002fea0003800000 */
.L_x_20:
[----:B------:R-:W2:Y:S02]  /*17d0*/  LDL R4, [R1+0xbc] ;  /* 0x0000bc0001047983 */ /* 0x000ea40000100800 */
[----:B--2---:R-:W-:-:S13]  /*17e0*/  R2UR UR5, R4 ;  /* 0x00000000040572ca */ /* 0x004fda00000e0000 */
[----:B------:R-:W-:-:S04]  /*17f0*/  UISETP.LT.AND UP0, UPT, UR5, 0x1, UPT ;  /* 0x000000010500788c */ /* 0x000fc8000bf01270 */
[----:B------:R-:W-:-:S06]  /*1800*/  USEL UR4, UR5, 0x1, UP0 ;  /* 0x0000000105047887 */ /* 0x000fcc0008000000 */
[----:B------:R-:W-:-:S05]  /*1810*/  IMAD.U32 R8, RZ, RZ, UR4 ;  /* 0x00000004ff087e24 */ /* 0x000fca000f8e00ff */
[----:B------:R-:W-:Y:S01]  /*1820*/  IADD3 R8, -R8, UR5, RZ ;  /* 0x0000000508087c10 */ /* 0x000fe2000fffe1ff */
[----:B------:R-:W-:Y:S05]  /*1830*/  WARPSYNC.ALL ;  /* 0x0000000000007948 */ /* 0x000fea0003800000 */
[----:B------:R-:W-:Y:S01]  /*1840*/  ISETP.GE.AND P1, PT, R8, 0x1, PT ;  /* 0x000000010800780c */ /* 0x000fe20003f26270 */
[----:B------:R-:W2:Y:S01]  /*1850*/  LDL R11, [R1+0xac] ;  /* 0x0000ac00010b7983 */ /* 0x000ea20000100800 */
[----:B------:R-:W-:Y:S01]  /*1860*/  R2UR UR4, R17 ;  /* 0x00000000110472ca */ /* 0x000fe200000e0000 */
[----:B------:R-:W-:Y:S01]  /*1870*/  ULOP3.LUT UR6, UR36, 0x10000, URZ, 0xfc, !UPT ;  /* 0x0001000024067892 */ /* 0x000fe2000f8efc3f */
[----:B------:R-:W-:Y:S01]  /*1880*/  WARPGROUP.ARRIVE ;  /* 0x00000000000079c5 */ /* 0x000fe20000000000 */
[----:B------:R-:W-:Y:S01]  /*1890*/  UMOV UR7, 0x80000020 ;  /* 0x8000002000077882 */ /* 0x000fe20000000000 */
[----:B------:R-:W-:Y:S01]  /*18a0*/  UMOV UR19, 0x80000020 ;  /* 0x8000002000137882 */ /* 0x000fe20000000000 */
[----:B------:R-:W-:Y:S01]  /*18b0*/  UMOV UR23, 0x80000020 ;  /* 0x8000002000177882 */ /* 0x000fe20000000000 */
[----:B------:R-:W-:Y:S01]  /*18c0*/  UMOV UR15, 0x80000020 ;  /* 0x80000020000f7882 */ /* 0x000fe20000000000 */
[----:B------:R-:W-:Y:S01]  /*18d0*/  IMAD.U32 R6, RZ, RZ, UR6 ;  /* 0x00000006ff067e24 */ /* 0x000fe2000f8e00ff */
[----:B------:R-:W-:Y:S01]  /*18e0*/  UMOV UR27, UR19 ;  /* 0x00000013001b7c82 */ /* 0x000fe20008000000 */
[----:B------:R-:W-:Y:S01]  /*18f0*/  UMOV UR31, 0x80000020 ;  /* 0x80000020001f7882 */ /* 0x000fe20000000000 */
[----:B------:R-:W-:Y:S01]  /*1900*/  UMOV UR35, 0x80000020 ;  /* 0x8000002000237882 */ /* 0x000fe20000000000 */
[----:B------:R-:W-:Y:S01]  /*1910*/  UMOV UR39, 0x80000020 ;  /* 0x8000002000277882 */ /* 0x000fe20000000000 */
[----:B------:R-:W-:Y:S01]  /*1920*/  UMOV UR43, 0x80000020 ;  /* 0x80000020002b7882 */ /* 0x000fe20000000000 */
[----:B------:R-:W-:Y:S01]  /*1930*/  UIADD3 UR4, UR4, 0x1c180, URZ ;  /* 0x0001c18004047890 */ /* 0x000fe2000fffe03f */
[----:B------:R-:W-:Y:S01]  /*1940*/  UMOV UR47, 0x80000020 ;  /* 0x80000020002f7882 */ /* 0x000fe20000000000 */
[----:B------:R-:W-:-:S02]  /*1950*/  UMOV UR59, 0x80000020 ;  /* 0x80000020003b7882 */ /* 0x000fc40000000000 */
[----:B------:R-:W-:Y:S01]  /*1960*/  USHF.R.U32.HI UR4, URZ, 0x4, UR4 ;  /* 0x000000043f047899 */ /* 0x000fe20008011604 */
[----:B------:R-:W-:Y:S01]  /*1970*/  UMOV UR51, 0x80000020 ;  /* 0x8000002000337882 */ /* 0x000fe20000000000 */
[----:B------:R-:W-:Y:S02]  /*1980*/  UMOV UR53, 0x80000020 ;  /* 0x8000002000357882 */ /* 0x000fe40000000000 */
[----:B------:R-:W-:Y:S01]  /*1990*/  ULOP3.LUT UR4, UR4, 0x3fff, URZ, 0xc0, !UPT ;  /* 0x00003fff04047892 */ /* 0x000fe2000f8ec03f */
[----:B------:R-:W-:-:S03]  /*19a0*/  UMOV UR55, UR51 ;  /* 0x0000003300377c82 */ /* 0x000fc60008000000 */
[----:B------:R-:W-:-:S06]  /*19b0*/  ULOP3.LUT UR4, UR4, 0x10000, URZ, 0xfc, !UPT ;  /* 0x0001000004047892 */ /* 0x000fcc000f8efc3f */
[----:B------:R-:W-:Y:S01]  /*19c0*/  IMAD.U32 R7, RZ, RZ, UR4 ;  /* 0x00000004ff077e24 */ /* 0x000fe2000f8e00ff */
[----:B--2---:R-:W-:-:S13]  /*19d0*/  R2UR UR5, R11 ;  /* 0x000000000b0572ca */ /* 0x004fda00000e0000 */
[----:B------:R-:W-:Y:S02]  /*19e0*/  ULEA UR60, UR5, UR6, 0xa ;  /* 0x00000006053c7291 */ /* 0x000fe4000f8e503f */
[----:B------:R-:W-:Y:S02]  /*19f0*/  UIMAD UR6, UR5, 0x3c0, UR4 ;  /* 0x000003c0050678a4 */ /* 0x000fe4000f8e0204 */
[----:B------:R-:W-:Y:S01]  /*1a00*/  UIADD3 UR50, UR60, 0x2, URZ ;  /* 0x000000023c327890 */ /* 0x000fe2000fffe03f */
[----:B------:R-:W-:Y:S02]  /*1a10*/  UMOV UR5, 0x80000020 ;  /* 0x8000002000057882 */ /* 0x000fe40000000000 */
[----:B------:R-:W-:Y:S01]  /*1a20*/  UMOV UR4, UR60 ;  /* 0x0000003c00047c82 */ /* 0x000fe20008000000 */
[----:B------:R-:W-:Y:S01]  /*1a30*/  UIADD3 UR10, UR6, 0x40, URZ ;  /* 0x00000040060a7890 */ /* 0x000fe2000fffe03f */
[----:B------:R-:W-:Y:S02]  /*1a40*/  UMOV UR16, UR4 ;  /* 0x0000000400107c82 */ /* 0x000fe40008000000 */
[----:B------:R-:W-:Y:S01]  /*1a50*/  HGMMA.64x16x16.F32 R20, gdesc[UR4], RZ, !UPT, gsb0 ;  /* 0x00200000041479f0 */ /* 0x000fe2000c0008ff */
[----:B------:R-:W-:Y:S01]  /*1a60*/  UMOV UR17, UR5 ;  /* 0x0000000500117c82 */ /* 0x000fe20008000000 */
[----:B------:R-:W-:-:S02]  /*1a70*/  UIADD3 UR11, UR6, 0x80, URZ ;  /* 0x00000080060b7890 */ /* 0x000fc4000fffe03f */
[----:B------:R-:W-:Y:S01]  /*1a80*/  UMOV UR18, UR10 ;  /* 0x0000000a00127c82 */ /* 0x000fe20008000000 */
[----:B------:R-:W-:Y:S01]  /*1a90*/  UMOV UR20, UR4 ;  /* 0x0000000400147c82 */ /* 0x000fe20008000000 */
[----:B------:R-:W-:Y:S01]  /*1aa0*/  UMOV UR21, UR5 ;  /* 0x0000000500157c82 */ /* 0x000fe20008000000 */
[----:B------:R-:W-:Y:S02]  /*1ab0*/  UIADD3 UR10, UR6, 0xc0, URZ ;  /* 0x000000c0060a7890 */ /* 0x000fe4000fffe03f */
[----:B------:R-:W-:Y:S01]  /*1ac0*/  UMOV UR22, UR11 ;  /* 0x0000000b00167c82 */ /* 0x000fe20008000000 */
[----:B------:R-:W-:Y:S01]  /*1ad0*/  UMOV UR8, UR4 ;  /* 0x0000000400087c82 */ /* 0x000fe20008000000 */
[----:B------:R-:W-:Y:S01]  /*1ae0*/  UMOV UR9, UR5 ;  /* 0x0000000500097c82 */ /* 0x000fe20008000000 */
[----:B------:R-:W-:Y:S01]  /*1af0*/  UMOV UR11, 0x80000020 ;  /* 0x80000020000b7882 */ /* 0x000fe20000000000 */
[----:B------:R-:W-:Y:S01]  /*1b00*/  UIADD3 UR14, UR6, 0x100, URZ ;  /* 0x00000100060e7890 */ /* 0x000fe2000fffe03f */
[----:B------:R-:W-:Y:S01]  /*1b10*/  UMOV UR12, UR4 ;  /* 0x00000004000c7c82 */ /* 0x000fe20008000000 */
[----:B------:R-:W-:Y:S01]  /*1b20*/  UMOV UR13, UR5 ;  /* 0x00000005000d7c82 */ /* 0x000fe20008000000 */
[----:B------:R-:W-:Y:S01]  /*1b30*/  UMOV UR26, UR18 ;  /* 0x00000012001a7c82 */ /* 0x000fe20008000000 */
[----:B------:R-:W-:Y:S01]  /*1b40*/  UMOV UR24, UR4 ;  /* 0x0000000400187c82 */ /* 0x000fe20008000000 */
[----:B------:R-:W-:Y:S01]  /*1b50*/  UMOV UR25, UR5 ;  /* 0x0000000500197c82 */ /* 0x000fe20008000000 */
[----:B------:R-:W-:Y:S01]  /*1b60*/  UIADD3 UR30, UR6, 0x200, URZ ;  /* 0x00000200061e7890 */ /* 0x000fe2000fffe03f */
        /* <DEDUP_REMOVED lines=17> */
[----:B------:R-:W-:Y:S01]  /*1c80*/  UMOV UR48, UR4 ;  /* 0x0000000400307c82 */ /* 0x000fe20008000000 */
[----:B------:R-:W-:Y:S01]  /*1c90*/  UMOV UR49, UR5 ;  /* 0x0000000500317c82 */ /* 0x000fe20008000000 */
[----:B------:R-:W-:Y:S01]  /*1ca0*/  UIADD3 UR52, UR60, 0x200, URZ ;  /* 0x000002003c347890 */ /* 0x000fe2000fffe03f */
[----:B------:R-:W-:-:S02]  /*1cb0*/  WARPGROUP.DEPBAR.LE gsb0, 0x0 ;  /* 0x00008000000079c5 */ /* 0x000fc40000010000 */
[----:B------:R-:W-:Y:S01]  /*1cc0*/  WARPGROUP.ARRIVE ;  /* 0x00000000000079c5 */ /* 0x000fe20000000000 */
[----:B------:R-:W-:Y:S02]  /*1cd0*/  IMAD.MOV.U32 R13, RZ, RZ, R20 ;  /* 0x000000ffff0d7224 */ /* 0x000fe400078e0014 */
[----:B------:R-:W-:Y:S02]  /*1ce0*/  IMAD.MOV.U32 R12, RZ, RZ, R21 ;  /* 0x000000ffff0c7224 */ /* 0x000fe400078e0015 */
[----:B------:R-:W-:Y:S01]  /*1cf0*/  IMAD.MOV.U32 R5, RZ, RZ, R24 ;  /* 0x000000ffff057224 */ /* 0x000fe200078e0018 */
[----:B------:R-:W-:Y:S01]  /*1d00*/  HGMMA.64x16x16.F32 R28, gdesc[UR16], RZ, !UPT, gsb0 ;  /* 0x00200000101c79f0 */ /* 0x000fe2000c0008ff */
[----:B------:R-:W-:Y:S01]  /*1d10*/  UIADD3 UR18, UR6, 0x140, URZ ;  /* 0x0000014006127890 */ /* 0x000fe2000fffe03f */
[----:B------:R-:W-:Y:S01]  /*1d20*/  IMAD.MOV.U32 R4, RZ, RZ, R25 ;  /* 0x000000ffff047224 */ /* 0x000fe200078e0019 */
[----:B------:R-:W-:Y:S01]  /*1d30*/  UMOV UR16, UR4 ;  /* 0x0000000400107c82 */ /* 0x000fe20008000000 */
[----:B------:R-:W-:Y:S01]  /*1d40*/  UMOV UR17, UR5 ;  /* 0x0000000500117c82 */ /* 0x000fe20008000000 */
[----:B------:R-:W-:Y:S01]  /*1d50*/  UMOV UR19, 0x80000020 ;  /* 0x8000002000137882 */ /* 0x000fe20000000000 */
[----:B------:R-:W-:-:S02]  /*1d60*/  IMAD.MOV.U32 R10, RZ, RZ, R22 ;  /* 0x000000ffff0a7224 */ /* 0x000fc400078e0016 */
[----:B------:R-:W-:Y:S02]  /*1d70*/  IMAD.MOV.U32 R9, RZ, RZ, R23 ;  /* 0x000000ffff097224 */ /* 0x000fe400078e0017 */
[----:B01----:R-:W-:Y:S02]  /*1d80*/  IMAD.MOV.U32 R3, RZ, RZ, R26 ;  /* 0x000000ffff037224 */ /* 0x003fe400078e001a */
[----:B------:R-:W-:Y:S01]  /*1d90*/  IMAD.MOV.U32 R0, RZ, RZ, R27 ;  /* 0x000000ffff007224 */ /* 0x000fe200078e001b */
[----:B------:R-:W-:Y:S02]  /*1da0*/  WARPGROUP.DEPBAR.LE gsb0, 0x0 ;  /* 0x00008000000079c5 */ /* 0x000fe40000010000 */
[----:B------:R-:W-:Y:S01]  /*1db0*/  WARPGROUP.ARRIVE ;  /* 0x00000000000079c5 */ /* 0x000fe20000000000 */
[----:B------:R-:W-:Y:S02]  /*1dc0*/  IMAD.MOV.U32 R21, RZ, RZ, R32 ;  /* 0x000000ffff157224 */ /* 0x000fe400078e0020 */
[----:B------:R-:W-:-:S02]  /*1dd0*/  IMAD.MOV.U32 R20, RZ, RZ, R33 ;  /* 0x000000ffff147224 */ /* 0x000fc400078e0021 */
[----:B------:R-:W-:Y:S01]  /*1de0*/  IMAD.MOV.U32 R15, RZ, RZ, R34 ;  /* 0x000000ffff0f7224 */ /* 0x000fe200078e0022 */
[----:B------:R-:W-:Y:S01]  /*1df0*/  HGMMA.64x16x16.F32 R224, gdesc[UR20], RZ, !UPT, gsb0 ;  /* 0x0020000014e079f0 */ /* 0x000fe2000c0008ff */
[----:B------:R-:W-:Y:S01]  /*1e00*/  UMOV UR20, UR4 ;  /* 0x0000000400147c82 */ /* 0x000fe20008000000 */
[----:B------:R-:W-:Y:S01]  /*1e10*/  UMOV UR21, UR5 ;  /* 0x0000000500157c82 */ /* 0x000fe20008000000 */
[----:B------:R-:W-:Y:S01]  /*1e20*/  UIADD3 UR4, UR6, 0x380, URZ ;  /* 0x0000038006047890 */ /* 0x000fe2000fffe03f */
[----:B------:R-:W-:Y:S01]  /*1e30*/  IMAD.MOV.U32 R14, RZ, RZ, R35 ;  /* 0x000000ffff0e7224 */ /* 0x000fe200078e0023 */
[----:B------:R-:W-:Y:S01]  /*1e40*/  UMOV UR5, UR53 ;  /* 0x0000003500057c82 */ /* 0x000fe20008000000 */
[----:B------:R-:W-:Y:S02]  /*1e50*/  IMAD.MOV.U32 R25, RZ, RZ, R28 ;  /* 0x000000ffff197224 */ /* 0x000fe400078e001c */
[----:B------:R-:W-:Y:S02]  /*1e60*/  IMAD.MOV.U32 R24, RZ, RZ, R29 ;  /* 0x000000ffff187224 */ /* 0x000fe400078e001d */
[----:B------:R-:W-:-:S02]  /*1e70*/  IMAD.MOV.U32 R23, RZ, RZ, R30 ;  /* 0x000000ffff177224 */ /* 0x000fc400078e001e */
[----:B------:R-:W-:Y:S01]  /*1e80*/  IMAD.MOV.U32 R22, RZ, RZ, R31 ;  /* 0x000000ffff167224 */ /* 0x000fe200078e001f */
[----:B------:R-:W-:Y:S02]  /*1e90*/  WARPGROUP.DEPBAR.LE gsb0, 0x0 ;  /* 0x00008000000079c5 */ /* 0x000fe40000010000 */
[----:B------:R-:W-:Y:S01]  /*1ea0*/  WARPGROUP.ARRIVE ;  /* 0x00000000000079c5 */ /* 0x000fe20000000000 */
[----:B------:R0:W-:Y:S04]  /*1eb0*/  STL.64 [R1+0x108], R230 ;  /* 0x000108e601007387 */ /* 0x0001e80000100a00 */
[----:B------:R1:W-:Y:S01]  /*1ec0*/  STL.64 [R1+0x100], R228 ;  /* 0x000100e401007387 */ /* 0x0003e20000100a00 */
[----:B------:R-:W-:Y:S01]  /*1ed0*/  HGMMA.64x16x16.F32 R208, gdesc[UR8], RZ, !UPT, gsb0 ;  /* 0x0020000008d079f0 */ /* 0x000fe2000c0008ff */
[----:B------:R-:W-:Y:S01]  /*1ee0*/  UMOV UR8, UR50 ;  /* 0x0000003200087c82 */ /* 0x000fe20008000000 */
[----:B------:R-:W-:Y:S01]  /*1ef0*/  UMOV UR50, UR4 ;  /* 0x0000000400327c82 */ /* 0x000fe20008000000 */
[----:B------:R2:W-:Y:S01]  /*1f00*/  STL.64 [R1+0xf8], R226 ;  /* 0x0000f8e201007387 */ /* 0x0005e20000100a00 */
[----:B------:R-:W-:Y:S01]  /*1f10*/  UMOV UR54, UR50 ;  /* 0x0000003200367c82 */ /* 0x000fe20008000000 */
[----:B------:R-:W-:Y:S01]  /*1f20*/  UMOV UR9, 0x80000020 ;  /* 0x8000002000097882 */ /* 0x000fe20000000000 */
[----:B------:R-:W-:Y:S01]  /*1f30*/  UMOV UR4, UR52 ;  /* 0x0000003400047c82 */ /* 0x000fe20008000000 */
[----:B------:R3:W-:Y:S01]  /*1f40*/  STL.64 [R1+0xf0], R224 ;  /* 0x0000f0e001007387 */ /* 0x0007e20000100a00 */
[----:B0-----:R-:W-:-:S02]  /*1f50*/  IMAD.MOV.U32 R230, RZ, RZ, R15 ;  /* 0x000000ffffe67224 */ /* 0x001fc400078e000f */
[----:B------:R-:W-:Y:S02]  /*1f60*/  IMAD.MOV.U32 R231, RZ, RZ, R14 ;  /* 0x000000ffffe77224 */ /* 0x000fe400078e000e */
[----:B-1----:R-:W-:Y:S02]  /*1f70*/  IMAD.MOV.U32 R228, RZ, RZ, R21 ;  /* 0x000000ffffe47224 */ /* 0x002fe400078e0015 */
[----:B------:R-:W-:Y:S01]  /*1f80*/  IMAD.MOV.U32 R229, RZ, RZ, R20 ;  /* 0x000000ffffe57224 */ /* 0x000fe200078e0014 */
[----:B------:R0:W-:Y:S01]  /*1f90*/  STL.64 [R1+0x128], R230 ;  /* 0x000128e601007387 */ /* 0x0001e20000100a00 */
[----:B--2---:R-:W-:Y:S02]  /*1fa0*/  IMAD.MOV.U32 R226, RZ, RZ, R23 ;  /* 0x000000ffffe27224 */ /* 0x004fe400078e0017 */
[----:B------:R-:W-:Y:S01]  /*1fb0*/  IMAD.MOV.U32 R227, RZ, RZ, R22 ;  /* 0x000000ffffe37224 */ /* 0x000fe200078e0016 */
[----:B------:R1:W-:Y:S01]  /*1fc0*/  STL.64 [R1+0x120], R228 ;  /* 0x000120e401007387 */ /* 0x0003e20000100a00 */
[----:B---3--:R-:W-:-:S02]  /*1fd0*/  IMAD.MOV.U32 R224, RZ, RZ, R25 ;  /* 0x000000ffffe07224 */ /* 0x008fc400078e0019 */
[----:B------:R-:W-:Y:S01]  /*1fe0*/  IMAD.MOV.U32 R225, RZ, RZ, R24 ;  /* 0x000000ffffe17224 */ /* 0x000fe200078e0018 */
[----:B------:R2:W-:Y:S01]  /*1ff0*/  STL.64 [R1+0x118], R226 ;  /* 0x000118e201007387 */ /* 0x0005e20000100a00 */
[----:B0-----:R-:W-:-:S03]  /*2000*/  IMAD.MOV.U32 R230, RZ, RZ, R3 ;  /* 0x000000ffffe67224 */ /* 0x001fc600078e0003 */
[----:B------:R0:W-:Y:S01]  /*2010*/  STL.64 [R1+0x110], R224 ;  /* 0x000110e001007387 */ /* 0x0001e20000100a00 */
[----:B------:R-:W-:Y:S02]  /*2020*/  IMAD.MOV.U32 R231, RZ, RZ, R0 ;  /* 0x000000ffffe77224 */ /* 0x000fe400078e0000 */
[----:B-1----:R-:W-:Y:S01]  /*2030*/  IMAD.MOV.U32 R228, RZ, RZ, R5 ;  /* 0x000000ffffe47224 */ /* 0x002fe200078e0005 */
[----:B------:R-:W-:Y:S01]  /*2040*/  MOV R5, UR52 ;  /* 0x0000003400057c02 */ /* 0x000fe20008000f00 */
[----:B------:R-:W-:Y:S01]  /*2050*/  IMAD.MOV.U32 R229, RZ, RZ, R4 ;  /* 0x000000ffffe57224 */ /* 0x000fe200078e0004 */
[----:B------:R-:W-:Y:S01]  /*2060*/  MOV R4, UR53 ;  /* 0x0000003500047c02 */ /* 0x000fe20008000f00 */
[----:B--2---:R-:W-:Y:S01]  /*2070*/  IMAD.MOV.U32 R226, RZ, RZ, R10 ;  /* 0x000000ffffe27224 */ /* 0x004fe200078e000a */
[----:B------:R-:W-:Y:S01]  /*2080*/  MOV R10, UR6 ;  /* 0x00000006000a7c02 */ /* 0x000fe20008000f00 */
[----:B------:R-:W-:Y:S01]  /*2090*/  IMAD.MOV.U32 R227, RZ, RZ, R9 ;  /* 0x000000ffffe37224 */ /* 0x000fe200078e0009 */
[----:B------:R-:W-:Y:S01]  /*20a0*/  MOV R9, UR7 ;  /* 0x0000000700097c02 */ /* 0x000fe20008000f00 */
[----:B------:R-:W-:Y:S01]  /*20b0*/  UMOV UR7, UR53 ;  /* 0x0000003500077c82 */ /* 0x000fe20008000000 */
[----:B------:R-:W-:Y:S01]  /*20c0*/  STL.64 [R1+0x148], R230 ;  /* 0x000148e601007387 */ /* 0x000fe20000100a00 */
[----:B0-----:R-:W-:-:S02]  /*20d0*/  IMAD.MOV.U32 R224, RZ, RZ, R13 ;  /* 0x000000ffffe07224 */ /* 0x001fc400078e000d */
[----:B------:R-:W-:Y:S01]  /*20e0*/  IMAD.MOV.U32 R225, RZ, RZ, R12 ;  /* 0x000000ffffe17224 */ /* 0x000fe200078e000c */
[----:B------:R0:W-:Y:S04]  /*20f0*/  STL.64 [R1+0x140], R228 ;  /* 0x000140e401007387 */ /* 0x0001e80000100a00 */
[----:B------:R-:W-:Y:S01]  /*2100*/  STL.64 [R1+0x138], R226 ;  /* 0x000138e201007387 */ /* 0x000fe20000100a00 */
[----:B------:R-:W-:Y:S02]  /*2110*/  WARPGROUP.DEPBAR.LE gsb0, 0x0 ;  /* 0x00008000000079c5 */ /* 0x000fe40000010000 */
[----:B------:R-:W-:Y:S01]  /*2120*/  WARPGROUP.ARRIVE ;  /* 0x00000000000079c5 */ /* 0x000fe20000000000 */
[----:B------:R1:W-:Y:S05]  /*2130*/  STL.64 [R1+0x130], R224 ;  /* 0x000130e001007387 */ /* 0x0003ea0000100a00 */
[----:B------:R-:W-:Y:S01]  /*2140*/  HGMMA.64x16x16.F32 R192, gdesc[UR12], RZ, !UPT, gsb0 ;  /* 0x002000000cc079f0 */ /* 0x000fe2000c0008ff */
[----:B------:R-:W-:Y:S01]  /*2150*/  UMOV UR12, UR22 ;  /* 0x00000016000c7c82 */ /* 0x000fe20008000000 */
[----:B------:R-:W-:Y:S01]  /*2160*/  UIADD3 UR22, UR6, 0x180, URZ ;  /* 0x0000018006167890 */ /* 0x000fe2000fffe03f */
[----:B------:R-:W-:Y:S01]  /*2170*/  UMOV UR13, UR23 ;  /* 0x00000017000d7c82 */ /* 0x000fe20008000000 */
[----:B------:R-:W-:Y:S01]  /*2180*/  UMOV UR23, 0x80000020 ;  /* 0x8000002000177882 */ /* 0x000fe20000000000 */
[----:B------:R-:W-:-:S02]  /*2190*/  WARPGROUP.DEPBAR.LE gsb0, 0x0 ;  /* 0x00008000000079c5 */ /* 0x000fc40000010000 */
[----:B------:R-:W-:-:S06]  /*21a0*/  WARPGROUP.ARRIVE ;  /* 0x00000000000079c5 */ /* 0x000fcc0000000000 */
[----:B------:R-:W-:Y:S01]  /*21b0*/  HGMMA.64x16x16.F32 R176, gdesc[UR16], RZ, !UPT, gsb0 ;  /* 0x0020000010b079f0 */ /* 0x000fe2000c0008ff */
[----:B------:R-:W-:Y:S01]  /*21c0*/  UMOV UR16, UR26 ;  /* 0x0000001a00107c82 */ /* 0x000fe20008000000 */
[----:B------:R-:W-:Y:S01]  /*21d0*/  UIADD3 UR26, UR6, 0x1c0, URZ ;  /* 0x000001c0061a7890 */ /* 0x000fe2000fffe03f */
[----:B------:R-:W-:Y:S01]  /*21e0*/  UMOV UR17, UR27 ;  /* 0x0000001b00117c82 */ /* 0x000fe20008000000 */
[----:B------:R-:W-:Y:S01]  /*21f0*/  UMOV UR27, 0x80000020 ;  /* 0x80000020001b7882 */ /* 0x000fe20000000000 */
[----:B------:R-:W-:Y:S01]  /*2200*/  UMOV UR6, UR52 ;  /* 0x0000003400067c82 */ /* 0x000fe20008000000 */
[----:B------:R-:W-:Y:S02]  /*2210*/  WARPGROUP.DEPBAR.LE gsb0, 0x0 ;  /* 0x00008000000079c5 */ /* 0x000fe40000010000 */
[----:B------:R-:W-:-:S06]  /*2220*/  WARPGROUP.ARRIVE ;  /* 0x00000000000079c5 */ /* 0x000fcc0000000000 */
[----:B------:R-:W-:Y:S01]  /*2230*/  HGMMA.64x16x16.F32 R160, gdesc[UR20], RZ, !UPT, gsb0 ;  /* 0x0020000014a079f0 */ /* 0x000fe2000c0008ff */
[----:B------:R-:W-:Y:S01]  /*2240*/  UMOV UR20, UR52 ;  /* 0x0000003400147c82 */ /* 0x000fe20008000000 */
        /* <DEDUP_REMOVED lines=41> */
[----:B------:R-:W-:Y:S01]  /*24e0*/  UMOV UR50, UR16 ;  /* 0x0000001000327c82 */ /* 0x000fe20008000000 */
[----:B------:R-:W-:Y:S01]  /*24f0*/  UMOV UR51, UR17 ;  /* 0x0000001100337c82 */ /* 0x000fe20008000000 */
[----:B------:R-:W-:Y:S01]  /*2500*/  UMOV UR16, UR8 ;  /* 0x0000000800107c82 */ /* 0x000fe20008000000 */
[----:B------:R-:W-:Y:S01]  /*2510*/  UMOV UR17, UR9 ;  /* 0x0000000900117c82 */ /* 0x000fe20008000000 */
[----:B------:R-:W-:Y:S02]  /*2520*/  WARPGROUP.DEPBAR.LE gsb0, 0x0 ;  /* 0x00008000000079c5 */ /* 0x000fe40000010000 */
[----:B------:R-:W-:-:S06]  /*2530*/  WARPGROUP.ARRIVE ;  /* 0x00000000000079c5 */ /* 0x000fcc0000000000 */
[----:B------:R-:W-:Y:S01]  /*2540*/  HGMMA.64x16x16.F32 R24, gdesc[UR52], RZ, !UPT, gsb0 ;  /* 0x00200000341879f0 */ /* 0x000fe2000c0008ff */
[----:B------:R-:W-:Y:S01]  /*2550*/  UMOV UR54, UR10 ;  /* 0x0000000a00367c82 */ /* 0x000fe20008000000 */
[----:B------:R-:W-:Y:S01]  /*2560*/  UMOV UR55, UR11 ;  /* 0x0000000b00377c82 */ /* 0x000fe20008000000 */
[----:B------:R-:W-:Y:S01]  /*2570*/  UMOV UR11, 0x80000020 ;  /* 0x80000020000b7882 */ /* 0x000fe20000000000 */
        /* <DEDUP_REMOVED lines=18> */
[----:B------:R-:W-:Y:S01]  /*26a0*/  UMOV UR12, UR8 ;  /* 0x00000008000c7c82 */ /* 0x000fe20008000000 */
[----:B------:R-:W-:Y:S01]  /*26b0*/  UMOV UR13, UR9 ;  /* 0x00000009000d7c82 */ /* 0x000fe20008000000 */
[----:B------:R-:W-:Y:S01]  /*26c0*/  UMOV UR19, 0x80000020 ;  /* 0x8000002000137882 */ /* 0x000fe20000000000 */
        /* <DEDUP_REMOVED lines=15> */
[----:B------:R-:W-:-:S02]  /*27c0*/  WARPGROUP.DEPBAR.LE gsb0, 0x0 ;  /* 0x00008000000079c5 */ /* 0x000fc40000010000 */
[----:B------:R-:W-:-:S06]  /*27d0*/  WARPGROUP.ARRIVE ;  /* 0x00000000000079c5 */ /* 0x000fcc0000000000 */
[----:B------:R-:W-:Y:S01]  /*27e0*/  HGMMA.64x16x16.F32 R104, gdesc[UR32], RZ, !UPT, gsb0 ;  /* 0x00200000206879f0 */ /* 0x000fe2000c0008ff */
        /* <DEDUP_REMOVED lines=13> */
[----:B------:R-:W-:Y:S01]  /*28c0*/  MOV R0, UR24 ;  /* 0x0000001800007c02 */ /* 0x000fe20008000f00 */
[----:B------:R-:W-:Y:S01]  /*28d0*/  UMOV UR24, UR6 ;  /* 0x0000000600187c82 */ /* 0x000fe20008000000 */
[----:B------:R-:W-:Y:S01]  /*28e0*/  MOV R3, UR25 ;  /* 0x0000001900037c02 */ /* 0x000fe20008000f00 */
        /* <DEDUP_REMOVED lines=9> */
[----:B------:R-:W-:Y:S01]  /*2980*/  UMOV UR35, 0x80000020 ;  /* 0x8000002000237882 */ /* 0x000fe20000000000 */
[----:B------:R-:W-:Y:S01]  /*2990*/  UMOV UR36, UR8 ;  /* 0x0000000800247c82 */ /* 0x000fe20008000000 */
[----:B------:R-:W-:Y:S01]  /*29a0*/  UMOV UR37, UR9 ;  /* 0x0000000900257c82 */ /* 0x000fe20008000000 */
[----:B------:R-:W-:Y:S02]  /*29b0*/  WARPGROUP.DEPBAR.LE gsb0, 0x0 ;  /* 0x00008000000079c5 */ /* 0x000fe40000010000 */
        /* <DEDUP_REMOVED lines=9> */
[----:B------:R-:W-:Y:S01]  /*2a50*/  R2UR UR7, R9 ;  /* 0x00000000090772ca */ /* 0x000fe200000e0000 */
[----:B------:R-:W-:Y:S01]  /*2a60*/  UMOV UR47, 0x80000020 ;  /* 0x80000020002f7882 */ /* 0x000fe20000000000 */
[----:B------:R-:W-:Y:S01]  /*2a70*/  R2UR UR6, R10 ;  /* 0x000000000a0672ca */ /* 0x000fe200000e0000 */
[----:B------:R-:W-:Y:S01]  /*2a80*/  UMOV UR4, UR8 ;  /* 0x0000000800047c82 */ /* 0x000fe20008000000 */
[----:B------:R-:W-:-:S11]  /*2a90*/  UMOV UR5, UR9 ;  /* 0x0000000900057c82 */ /* 0x000fd60008000000 */
[----:B------:R-:W-:Y:S02]  /*2aa0*/  UIADD3 UR15, UR6, 0x2, URZ ;  /* 0x00000002060f7890 */ /* 0x000fe4000fffe03f */
[----:B------:R-:W-:Y:S02]  /*2ab0*/  UIADD3 UR14, UR6, 0x42, URZ ;  /* 0x00000042060e7890 */ /* 0x000fe4000fffe03f */
[----:B------:R-:W-:-:S03]  /*2ac0*/  UIADD3 UR58, UR6, 0x82, URZ ;  /* 0x00000082063a7890 */ /* 0x000fc6000fffe03f */
[----:B------:R-:W-:Y:S01]  /*2ad0*/  UMOV UR10, UR15 ;  /* 0x0000000f000a7c82 */ /* 0x000fe20008000000 */
[----:B------:R-:W-:Y:S02]  /*2ae0*/  WARPGROUP.DEPBAR.LE gsb0, 0x0 ;  /* 0x00008000000079c5 */ /* 0x000fe40000010000 */
[----:B------:R-:W-:-:S06]  /*2af0*/  WARPGROUP.ARRIVE ;  /* 0x00000000000079c5 */ /* 0x000fcc0000000000 */
[----:B------:R-:W-:Y:S01]  /*2b00*/  HGMMA.64x16x16.F32 R200, gdesc[UR52], RZ, !UPT, gsb0 ;  /* 0x0020000034c879f0 */ /* 0x000fe2000c0008ff */
[----:B------:R-:W-:Y:S01]  /*2b10*/  R2UR UR53, R4 ;  /* 0x00000000043572ca */ /* 0x000fe200000e0000 */
[----:B------:R-:W-:Y:S01]  /*2b20*/  UMOV UR54, UR6 ;  /* 0x0000000600367c82 */ /* 0x000fe20008000000 */
[----:B------:R-:W-:Y:S01]  /*2b30*/  R2UR UR52, R5 ;  /* 0x00000000053472ca */ /* 0x000fe200000e0000 */
[----:B------:R-:W-:Y:S01]  /*2b40*/  UMOV UR55, UR7 ;  /* 0x0000000700377c82 */ /* 0x000fe20008000000 */
[----:B------:R-:W-:Y:S02]  /*2b50*/  WARPGROUP.DEPBAR.LE gsb0, 0x0 ;  /* 0x00008000000079c5 */ /* 0x000fe40000010000 */
[----:B------:R-:W-:-:S06]  /*2b60*/  WARPGROUP.ARRIVE ;  /* 0x00000000000079c5 */ /* 0x000fcc0000000000 */
[----:B------:R-:W-:Y:S01]  /*2b70*/  HGMMA.64x16x16.F32 R216, gdesc[UR24], RZ, !UPT, gsb0 ;  /* 0x0020000018d879f0 */ /* 0x000fe2000c0008ff */
[----:B------:R-:W-:Y:S01]  /*2b80*/  UIADD3 UR7, UR6, 0xc2, URZ ;  /* 0x000000c206077890 */ /* 0x000fe2000fffe03f */
[----:B------:R-:W-:Y:S01]  /*2b90*/  R2UR UR25, R3 ;  /* 0x00000000031972ca */ /* 0x000fe200000e0000 */
[----:B------:R-:W-:Y:S01]  /*2ba0*/  UIADD3 UR18, UR6, 0x102, URZ ;  /* 0x0000010206127890 */ /* 0x000fe2000fffe03f */
[----:B------:R-:W-:Y:S01]  /*2bb0*/  R2UR UR24, R0 ;  /* 0x00000000001872ca */ /* 0x000fe200000e0000 */
[----:B------:R-:W-:Y:S02]  /*2bc0*/  WARPGROUP.DEPBAR.LE gsb0, 0x0 ;  /* 0x00008000000079c5 */ /* 0x000fe40000010000 */
[----:B0-----:R-:W-:-:S06]  /*2bd0*/  WARPGROUP.ARRIVE ;  /* 0x00000000000079c5 */ /* 0x001fcc0000000000 */
[----:B------:R-:W-:Y:S01]  /*2be0*/  HGMMA.64x16x16.F32 R228, gdesc[UR48], RZ, !UPT, gsb0 ;  /* 0x0020000030e479f0 */ /* 0x000fe2000c0008ff */
[----:B------:R-:W-:Y:S01]  /*2bf0*/  UMOV UR48, UR8 ;  /* 0x0000000800307c82 */ /* 0x000fe20008000000 */
[----:B------:R-:W-:Y:S01]  /*2c00*/  UMOV UR49, UR9 ;  /* 0x0000000900317c82 */ /* 0x000fe20008000000 */
[----:B------:R-:W-:Y:S02]  /*2c10*/  WARPGROUP.DEPBAR.LE gsb0, 0x0 ;  /* 0x00008000000079c5 */ /* 0x000fe40000010000 */
[----:B------:R-:W-:Y:S02]  /*2c20*/  IMAD.MOV.U32 R13, RZ, RZ, R228 ;  /* 0x000000ffff0d7224 */ /* 0x000fe400078e00e4 */
[----:B------:R-:W-:Y:S02]  /*2c30*/  IMAD.MOV.U32 R12, RZ, RZ, R229 ;  /* 0x000000ffff0c7224 */ /* 0x000fe400078e00e5 */
[----:B------:R-:W-:Y:S02]  /*2c40*/  IMAD.MOV.U32 R10, RZ, RZ, R230 ;  /* 0x000000ffff0a7224 */ /* 0x000fe400078e00e6 */
[----:B------:R-:W-:-:S02]  /*2c50*/  IMAD.MOV.U32 R9, RZ, RZ, R231 ;  /* 0x000000ffff097224 */ /* 0x000fc400078e00e7 */
[----:B-1----:R-:W-:Y:S01]  /*2c60*/  WARPGROUP.ARRIVE ;  /* 0x00000000000079c5 */ /* 0x002fe20000000000 */
[----:B------:R-:W-:Y:S02]  /*2c70*/  IMAD.MOV.U32 R5, RZ, RZ, R232 ;  /* 0x000000ffff057224 */ /* 0x000fe400078e00e8 */
[----:B------:R-:W-:Y:S01]  /*2c80*/  IMAD.MOV.U32 R4, RZ, RZ, R233 ;  /* 0x000000ffff047224 */ /* 0x000fe200078e00e9 */
[----:B------:R-:W-:Y:S01]  /*2c90*/  UMOV UR50, UR14 ;  /* 0x0000000e00327c82 */ /* 0x000fe20008000000 */
[----:B------:R-:W-:Y:S01]  /*2ca0*/  UMOV UR51, 0x80000020 ;  /* 0x8000002000337882 */ /* 0x000fe20000000000 */
[----:B------:R-:W-:Y:S01]  /*2cb0*/  HGMMA.64x16x16.F32 R224, gdesc[UR52], RZ, !UPT, gsb0 ;  /* 0x0020000034e079f0 */ /* 0x000fe2000c0008ff */
[----:B------:R-:W-:Y:S01]  /*2cc0*/  UIADD3 UR22, UR6, 0x142, URZ ;  /* 0x0000014206167890 */ /* 0x000fe2000fffe03f */
[----:B------:R-:W-:Y:S01]  /*2cd0*/  IMAD.MOV.U32 R3, RZ, RZ, R234 ;  /* 0x000000ffff037224 */ /* 0x000fe200078e00ea */
[----:B------:R-:W-:Y:S01]  /*2ce0*/  UIADD3 UR26, UR6, 0x182, URZ ;  /* 0x00000182061a7890 */ /* 0x000fe2000fffe03f */
[----:B------:R-:W-:Y:S01]  /*2cf0*/  IMAD.MOV.U32 R0, RZ, RZ, R235 ;  /* 0x000000ffff007224 */ /* 0x000fe200078e00eb */
[----:B------:R-:W-:-:S02]  /*2d00*/  WARPGROUP.DEPBAR.LE gsb0, 0x0 ;  /* 0x00008000000079c5 */ /* 0x000fc40000010000 */
[----:B------:R-:W-:Y:S02]  /*2d10*/  IMAD.MOV.U32 R15, RZ, RZ, R230 ;  /* 0x000000ffff0f7224 */ /* 0x000fe400078e00e6 */
[----:B------:R-:W-:Y:S02]  /*2d20*/  IMAD.MOV.U32 R14, RZ, RZ, R231 ;  /* 0x000000ffff0e7224 */ /* 0x000fe400078e00e7 */
[----:B------:R-:W-:Y:S01]  /*2d30*/  IMAD.MOV.U32 R21, RZ, RZ, R228 ;  /* 0x000000ffff157224 */ /* 0x000fe200078e00e4 */
[----:B------:R-:W2:Y:S01]  /*2d40*/  LDL.LU.64 R230, [R1+0x148] ;  /* 0x0001480001e67983 */ /* 0x000ea20000300a00 */
[----:B------:R-:W-:Y:S02]  /*2d50*/  IMAD.MOV.U32 R20, RZ, RZ, R229 ;  /* 0x000000ffff147224 */ /* 0x000fe400078e00e5 */
[----:B------:R-:W-:Y:S01]  /*2d60*/  IMAD.MOV.U32 R23, RZ, RZ, R226 ;  /* 0x000000ffff177224 */ /* 0x000fe200078e00e2 */
[----:B------:R-:W2:Y:S01]  /*2d70*/  LDL.LU.64 R228, [R1+0x140] ;  /* 0x0001400001e47983 */ /* 0x000ea20000300a00 */
[----:B------:R-:W-:-:S02]  /*2d80*/  IMAD.MOV.U32 R22, RZ, RZ, R227 ;  /* 0x000000ffff167224 */ /* 0x000fc400078e00e3 */
[----:B------:R-:W-:Y:S01]  /*2d90*/  IMAD.MOV.U32 R233, RZ, RZ, R224 ;  /* 0x000000ffffe97224 */ /* 0x000fe200078e00e0 */
[----:B------:R-:W2:Y:S01]  /*2da0*/  LDL.LU.64 R226, [R1+0x138] ;  /* 0x0001380001e27983 */ /* 0x000ea20000300a00 */
[----:B------:R-:W-:-:S03]  /*2db0*/  IMAD.MOV.U32 R232, RZ, RZ, R225 ;  /* 0x000000ffffe87224 */ /* 0x000fc600078e00e1 */
[----:B------:R-:W2:Y:S02]  /*2dc0*/  LDL.LU.64 R224, [R1+0x130] ;  /* 0x0001300001e07983 */ /* 0x000ea40000300a00 */
[----:B--2---:R-:W-:-:S06]  /*2dd0*/  WARPGROUP.ARRIVE ;  /* 0x00000000000079c5 */ /* 0x004fcc0000000000 */
[----:B------:R-:W-:Y:S03]  /*2de0*/  HGMMA.64x16x16.F32 R224, gdesc[UR8], R224, gsb0 ;  /* 0x0020000008e079f0 */ /* 0x000fe600080008e0 */
[----:B------:R-:W-:Y:S02]  /*2df0*/  WARPGROUP.DEPBAR.LE gsb0, 0x0 ;  /* 0x00008000000079c5 */ /* 0x000fe40000010000 */
[----:B------:R-:W-:Y:S04]  /*2e00*/  STL.64 [R1+0x60], R224 ;  /* 0x000060e001007387 */ /* 0x000fe80000100a00 */
[----:B------:R-:W-:Y:S04]  /*2e10*/  STL.64 [R1+0x68], R226 ;  /* 0x000068e201007387 */ /* 0x000fe80000100a00 */
[----:B------:R-:W-:Y:S04]  /*2e20*/  STL.64 [R1+0x70], R228 ;  /* 0x000070e401007387 */ /* 0x000fe80000100a00 */
[----:B------:R0:W-:Y:S04]  /*2e30*/  STL.64 [R1+0x78], R230 ;  /* 0x000078e601007387 */ /* 0x0001e80000100a00 */
[----:B0-----:R-:W2:Y:S04]  /*2e40*/  LDL.LU.64 R230, [R1+0x128] ;  /* 0x0001280001e67983 */ /* 0x001ea80000300a00 */
[----:B------:R-:W2:Y:S04]  /*2e50*/  LDL.LU.64 R228, [R1+0x120] ;  /* 0x0001200001e47983 */ /* 0x000ea80000300a00 */
[----:B------:R-:W2:Y:S04]  /*2e60*/  LDL.LU.64 R226, [R1+0x118] ;  /* 0x0001180001e27983 */ /* 0x000ea80000300a00 */
        /* <DEDUP_REMOVED lines=11> */
[----:B------:R-:W2:Y:S01]  /*2f20*/  LDL.LU.64 R224, [R1+0xf0] ;  /* 0x0000f00001e07983 */ /* 0x000ea20000300a00 */
[----:B------:R-:W-:Y:S01]  /*2f30*/  UMOV UR14, UR50 ;  /* 0x00000032000e7c82 */ /* 0x000fe20008000000 */
[----:B------:R-:W-:Y:S01]  /*2f40*/  UMOV UR15, UR51 ;  /* 0x00000033000f7c82 */ /* 0x000fe20008000000 */
[----:B------:R-:W-:Y:S01]  /*2f50*/  UMOV UR27, 0x80000020 ;  /* 0x80000020001b7882 */ /* 0x000fe20000000000 */
[----:B------:R-:W-:Y:S01]  /*2f60*/  UIADD3 UR30, UR6, 0x1c2, URZ ;  /* 0x000001c2061e7890 */ /* 0x000fe2000fffe03f */
[----:B--2---:R-:W-:-:S06]  /*2f70*/  WARPGROUP.ARRIVE ;  /* 0x00000000000079c5 */ /* 0x004fcc0000000000 */
[----:B------:R-:W-:Y:S01]  /*2f80*/  HGMMA.64x16x16.F32 R224, gdesc[UR56], R224, gsb0 ;  /* 0x0020000038e079f0 */ /* 0x000fe200080008e0 */
[----:B------:R-:W-:Y:S01]  /*2f90*/  UMOV UR56, UR14 ;  /* 0x0000000e00387c82 */ /* 0x000fe20008000000 */
[----:B------:R-:W-:Y:S01]  /*2fa0*/  UMOV UR57, UR15 ;  /* 0x0000000f00397c82 */ /* 0x000fe20008000000 */
[----:B------:R-:W-:Y:S01]  /*2fb0*/  UMOV UR14, UR7 ;  /* 0x00000007000e7c82 */ /* 0x000fe20008000000 */
[----:B------:R-:W-:Y:S01]  /*2fc0*/  UMOV UR15, 0x80000020 ;  /* 0x80000020000f7882 */ /* 0x000fe20000000000 */
[----:B------:R-:W-:Y:S02]  /*2fd0*/  WARPGROUP.DEPBAR.LE gsb0, 0x0 ;  /* 0x00008000000079c5 */ /* 0x000fe40000010000 */
[----:B------:R-:W-:-:S06]  /*2fe0*/  WARPGROUP.ARRIVE ;  /* 0x00000000000079c5 */ /* 0x000fcc0000000000 */
[----:B------:R-:W-:Y:S03]  /*2ff0*/  HGMMA.64x16x16.F32 R208, gdesc[UR12], R208, gsb0 ;  /* 0x002000000cd079f0 */ /* 0x000fe600080008d0 */
        /* <DEDUP_REMOVED lines=11> */
[----:B------:R-:W-:Y:S01]  /*30b0*/  HGMMA.64x16x16.F32 R144, gdesc[UR28], R144, gsb0 ;  /* 0x002000001c9079f0 */ /* 0x000fe20008000890 */
[----:B------:R-:W-:Y:S02]  /*30c0*/  UIADD3 UR34, UR6, 0x202, URZ ;  /* 0x0000020206227890 */ /* 0x000fe4000fffe03f */
        /* <DEDUP_REMOVED lines=16> */
[----:B------:R-:W-:Y:S02]  /*31d0*/  UIADD3 UR50, UR6, 0x342, URZ ;  /* 0x0000034206327890 */ /* 0x000fe4000fffe03f */
[----:B------:R-:W-:Y:S01]  /*31e0*/  UIADD3 UR54, UR6, 0x382, URZ ;  /* 0x0000038206367890 */ /* 0x000fe2000fffe03f */
[----:B------:R-:W-:Y:S02]  /*31f0*/  UMOV UR7, 0x80000020 ;  /* 0x8000002000077882 */ /* 0x000fe40000000000 */
[----:B------:R-:W-:Y:S01]  /*3200*/  UMOV UR6, UR12 ;  /* 0x0000000c00067c82 */ /* 0x000fe20008000000 */
[----:B------:R-:W-:Y:S02]  /*3210*/  WARPGROUP.DEPBAR.LE gsb0, 0x0 ;  /* 0x00008000000079c5 */ /* 0x000fe40000010000 */
[----:B------:R-:W-:-:S06]  /*3220*/  WARPGROUP.ARRIVE ;  /* 0x00000000000079c5 */ /* 0x000fcc0000000000 */
[----:B------:R-:W-:Y:S01]  /*3230*/  HGMMA.64x16x16.F32 R64, gdesc[UR4], R64, gsb0 ;  /* 0x00200000044079f0 */ /* 0x000fe20008000840 */
[----:B------:R-:W-:Y:S01]  /*3240*/  UMOV UR48, UR8 ;  /* 0x0000000800307c82 */ /* 0x000fe20008000000 */
[----:B------:R-:W-:Y:S01]  /*3250*/  UMOV UR49, UR9 ;  /* 0x0000000900317c82 */ /* 0x000fe20008000000 */
[----:B------:R-:W-:Y:S01]  /*3260*/  UMOV UR51, 0x80000020 ;  /* 0x8000002000337882 */ /* 0x000fe20000000000 */
        /* <DEDUP_REMOVED lines=9> */
[----:B------:R-:W-:Y:S01]  /*3300*/  UIADD3 UR60, UR60, 0x202, URZ ;  /* 0x000002023c3c7890 */ /* 0x000fe2000fffe03f */
[----:B------:R-:W-:-:S06]  /*3310*/  UMOV UR53, 0x80000020 ;  /* 0x8000002000357882 */ /* 0x000fcc0000000000 */
[----:B------:R-:W-:Y:S01]  /*3320*/  UMOV UR52, UR60 ;  /* 0x0000003c00347c82 */ /* 0x000fe20008000000 */
[----:B------:R-:W-:Y:S02]  /*3330*/  WARPGROUP.DEPBAR.LE gsb0, 0x0 ;  /* 0x00008000000079c5 */ /* 0x000fe40000010000 */
[----:B------:R-:W-:-:S06]  /*3340*/  WARPGROUP.ARRIVE ;  /* 0x00000000000079c5 */ /* 0x000fcc0000000000 */
[----:B------:R-:W-:Y:S01]  /*3350*/  HGMMA.64x16x16.F32 R24, gdesc[UR52], R24, gsb0 ;  /* 0x00200000341879f0 */ /* 0x000fe20008000818 */
[----:B------:R-:W-:Y:S01]  /*3360*/  UMOV UR48, UR52 ;  /* 0x0000003400307c82 */ /* 0x000fe20008000000 */
        /* <DEDUP_REMOVED lines=56> */
[----:B------:R-:W-:Y:S01]  /*36f0*/  UMOV UR56, UR52 ;  /* 0x0000003400387c82 */ /* 0x000fe20008000000 */
[----:B------:R-:W-:Y:S01]  /*3700*/  UMOV UR57, UR53 ;  /* 0x0000003500397c82 */ /* 0x000fe20008000000 */
[----:B------:R0:W-:Y:S01]  /*3710*/  STL.64 [R1+0xc8], R230 ;  /* 0x0000c8e601007387 */ /* 0x0001e20000100a00 */
[----:B------:R-:W-:Y:S02]  /*3720*/  WARPGROUP.DEPBAR.LE gsb0, 0x0 ;  /* 0x00008000000079c5 */ /* 0x000fe40000010000 */
[----:B------:R-:W-:-:S06]  /*3730*/  WARPGROUP.ARRIVE ;  /* 0x00000000000079c5 */ /* 0x000fcc0000000000 */
[----:B------:R-:W-:Y:S01]  /*3740*/  HGMMA.64x16x16.F32 R216, gdesc[UR56], R216, gsb0 ;  /* 0x0020000038d879f0 */ /* 0x000fe200080008d8 */
[----:B------:R1:W-:Y:S01]  /*3750*/  STL.64 [R1+0xc0], R228 ;  /* 0x0000c0e401007387 */ /* 0x0003e20000100a00 */
[----:B0-----:R-:W-:Y:S02]  /*3760*/  IMAD.MOV.U32 R230, RZ, RZ, R23 ;  /* 0x000000ffffe67224 */ /* 0x001fe400078e0017 */
[----:B------:R-:W-:-:S05]  /*3770*/  IMAD.MOV.U32 R231, RZ, RZ, R22 ;  /* 0x000000ffffe77224 */ /* 0x000fca00078e0016 */
[----:B------:R0:W-:Y:S01]  /*3780*/  STL.64 [R1+0xe8], R230 ;  /* 0x0000e8e601007387 */ /* 0x0001e20000100a00 */
[----:B-1----:R-:W-:Y:S02]  /*3790*/  IMAD.MOV.U32 R228, RZ, RZ, R233 ;  /* 0x000000ffffe47224 */ /* 0x002fe400078e00e9 */
[----:B------:R-:W-:-:S05]  /*37a0*/  IMAD.MOV.U32 R229, RZ, RZ, R232 ;  /* 0x000000ffffe57224 */ /* 0x000fca00078e00e8 */
[----:B------:R1:W-:Y:S01]  /*37b0*/  STL.64 [R1+0xe0], R228 ;  /* 0x0000e0e401007387 */ /* 0x0003e20000100a00 */
[----:B0-----:R-:W-:-:S03]  /*37c0*/  IMAD.MOV.U32 R230, RZ, RZ, R3 ;  /* 0x000000ffffe67224 */ /* 0x001fc600078e0003 */
[----:B------:R0:W-:Y:S01]  /*37d0*/  STL.64 [R1+0xd8], R226 ;  /* 0x0000d8e201007387 */ /* 0x0001e20000100a00 */
[----:B------:R-:W-:-:S03]  /*37e0*/  IMAD.MOV.U32 R231, RZ, RZ, R0 ;  /* 0x000000ffffe77224 */ /* 0x000fc600078e0000 */
[----:B------:R2:W-:Y:S01]  /*37f0*/  STL.64 [R1+0xd0], R224 ;  /* 0x0000d0e001007387 */ /* 0x0005e20000100a00 */
[----:B-1----:R-:W-:Y:S02]  /*3800*/  IMAD.MOV.U32 R228, RZ, RZ, R5 ;  /* 0x000000ffffe47224 */ /* 0x002fe400078e0005 */
[----:B------:R-:W-:Y:S02]  /*3810*/  IMAD.MOV.U32 R229, RZ, RZ, R4 ;  /* 0x000000ffffe57224 */ /* 0x000fe400078e0004 */
[----:B0-----:R-:W-:Y:S02]  /*3820*/  IMAD.MOV.U32 R226, RZ, RZ, R10 ;  /* 0x000000ffffe27224 */ /* 0x001fe400078e000a */
[----:B------:R-:W-:Y:S02]  /*3830*/  IMAD.MOV.U32 R227, RZ, RZ, R9 ;  /* 0x000000ffffe37224 */ /* 0x000fe400078e0009 */
[----:B--2---:R-:W-:Y:S02]  /*3840*/  IMAD.MOV.U32 R224, RZ, RZ, R13 ;  /* 0x000000ffffe07224 */ /* 0x004fe400078e000d */
[----:B------:R-:W-:Y:S01]  /*3850*/  IMAD.MOV.U32 R225, RZ, RZ, R12 ;  /* 0x000000ffffe17224 */ /* 0x000fe200078e000c */
[----:B------:R-:W-:Y:S01]  /*3860*/  UMOV UR54, UR8 ;  /* 0x0000000800367c82 */ /* 0x000fe20008000000 */
[----:B------:R-:W-:Y:S01]  /*3870*/  UMOV UR55, UR9 ;  /* 0x0000000900377c82 */ /* 0x000fe20008000000 */
[----:B------:R-:W-:-:S03]  /*3880*/  WARPGROUP.DEPBAR.LE gsb0, 0x0 ;  /* 0x00008000000079c5 */ /* 0x000fc60000010000 */
[----:B------:R-:W-:-:S06]  /*3890*/  WARPGROUP.ARRIVE ;  /* 0x00000000000079c5 */ /* 0x000fcc0000000000 */
[----:B------:R-:W-:Y:S03]  /*38a0*/  HGMMA.64x16x16.F32 R224, gdesc[UR52], R224, gsb0 ;  /* 0x0020000034e079f0 */ /* 0x000fe600080008e0 */
[----:B------:R-:W-:Y:S02]  /*38b0*/  WARPGROUP.DEPBAR.LE gsb0, 0x0 ;  /* 0x00008000000079c5 */ /* 0x000fe40000010000 */
[----:B------:R-:W-:Y:S04]  /*38c0*/  STL.64 [R1], R224 ;  /* 0x000000e001007387 */ /* 0x000fe80000100a00 */
[----:B------:R-:W-:Y:S04]  /*38d0*/  STL.64 [R1+0x8], R226 ;  /* 0x000008e201007387 */ /* 0x000fe80000100a00 */
[----:B------:R-:W-:Y:S04]  /*38e0*/  STL.64 [R1+0x10], R228 ;  /* 0x000010e401007387 */ /* 0x000fe80000100a00 */
[----:B------:R0:W-:Y:S04]  /*38f0*/  STL.64 [R1+0x18], R230 ;  /* 0x000018e601007387 */ /* 0x0001e80000100a00 */
[----:B0-----:R-:W2:Y:S04]  /*3900*/  LDL.LU.64 R230, [R1+0xe8] ;  /* 0x0000e80001e67983 */ /* 0x001ea80000300a00 */
[----:B------:R-:W2:Y:S01]  /*3910*/  LDL.LU.64 R228, [R1+0xe0] ;  /* 0x0000e00001e47983 */ /* 0x000ea20000300a00 */
[----:B------:R-:W-:-:S02]  /*3920*/  IMAD.MOV.U32 R232, RZ, RZ, R21 ;  /* 0x000000ffffe87224 */ /* 0x000fc400078e0015 */
[----:B------:R-:W-:Y:S02]  /*3930*/  IMAD.MOV.U32 R233, RZ, RZ, R20 ;  /* 0x000000ffffe97224 */ /* 0x000fe400078e0014 */
[----:B------:R-:W-:Y:S02]  /*3940*/  IMAD.MOV.U32 R234, RZ, RZ, R15 ;  /* 0x000000ffffea7224 */ /* 0x000fe400078e000f */
[----:B------:R-:W-:Y:S01]  /*3950*/  IMAD.MOV.U32 R235, RZ, RZ, R14 ;  /* 0x000000ffffeb7224 */ /* 0x000fe200078e000e */
[----:B------:R-:W-:Y:S01]  /*3960*/  UMOV UR8, UR52 ;  /* 0x0000003400087c82 */ /* 0x000fe20008000000 */
[----:B------:R-:W-:Y:S01]  /*3970*/  UMOV UR9, UR53 ;  /* 0x0000003500097c82 */ /* 0x000fe20008000000 */
[----:B------:R0:W5:Y:S04]  /*3980*/  LDL.LU.64 R226, [R1+0xd8] ;  /* 0x0000d80001e27983 */ /* 0x0001680000300a00 */
[----:B------:R0:W5:Y:S01]  /*3990*/  LDL.LU.64 R224, [R1+0xd0] ;  /* 0x0000d00001e07983 */ /* 0x0001620000300a00 */
[----:B--2---:R-:W-:-:S06]  /*39a0*/  WARPGROUP.ARRIVE ;  /* 0x00000000000079c5 */ /* 0x004fcc0000000000 */
[----:B------:R-:W-:Y:S03]  /*39b0*/  HGMMA.64x16x16.F32 R228, gdesc[UR8], R228, gsb0 ;  /* 0x0020000008e479f0 */ /* 0x000fe600080008e4 */
[----:B------:R-:W-:Y:S02]  /*39c0*/  WARPGROUP.DEPBAR.LE gsb0, 0x0 ;  /* 0x00008000000079c5 */ /* 0x000fe40000010000 */
[----:B------:R-:W-:Y:S04]  /*39d0*/  STL.64 [R1+0x40], R228 ;  /* 0x000040e401007387 */ /* 0x000fe80000100a00 */
[----:B------:R1:W-:Y:S04]  /*39e0*/  STL.64 [R1+0x48], R230 ;  /* 0x000048e601007387 */ /* 0x0003e80000100a00 */
[----:B------:R0:W-:Y:S04]  /*39f0*/  STL.64 [R1+0x50], R232 ;  /* 0x000050e801007387 */ /* 0x0001e80000100a00 */
[----:B------:R0:W-:Y:S04]  /*3a00*/  STL.64 [R1+0x58], R234 ;  /* 0x000058ea01007387 */ /* 0x0001e80000100a00 */
[----:B-1----:R0:W5:Y:S04]  /*3a10*/  LDL.LU.64 R230, [R1+0xc8] ;  /* 0x0000c80001e67983 */ /* 0x0021680000300a00 */
[----:B------:R0:W5:Y:S01]  /*3a20*/  LDL.LU.64 R228, [R1+0xc0] ;  /* 0x0000c00001e47983 */ /* 0x0001620000300a00 */
[----:B------:R-:W-:Y:S05]  /*3a30*/  @!P1 BRA `(.L_x_22) ;  /* 0x0000002400389947 */ /* 0x000fea0003800000 */
[----:B------:R-:W2:Y:S01]  /*3a40*/  LDL R0, [R1+0xb8] ;  /* 0x0000b80001007983 */ /* 0x000ea20000100800 */
[----:B------:R-:W-:-:S13]  /*3a50*/  R2UR UR5, R11 ;  /* 0x000000000b0572ca */ /* 0x000fda00000e0000 */
[----:B------:R-:W-:-:S04]  /*3a60*/  UIADD3 UR60, UR5, 0x1, URZ ;  /* 0x00000001053c7890 */ /* 0x000fc8000fffe03f */
[----:B------:R-:W-:-:S04]  /*3a70*/  UISETP.NE.AND UP0, UPT, UR60, 0x7, UPT ;  /* 0x000000073c00788c */ /* 0x000fc8000bf05270 */
[----:B------:R-:W-:Y:S02]  /*3a80*/  USEL UR4, URZ, 0x1, UP0 ;  /* 0x000000013f047887 */ /* 0x000fe40008000000 */
[----:B------:R-:W-:Y:S01]  /*3a90*/  USEL UR60, UR60, URZ, UP0 ;  /* 0x0000003f3c3c7287 */ /* 0x000fe20008000000 */
[----:B--2---:R-:W-:Y:S01]  /*3aa0*/  R2UR UR6, R0 ;  /* 0x00000000000672ca */ /* 0x004fe200000e0000 */
[----:B------:R-:W-:-:S12]  /*3ab0*/  IMAD.MOV.U32 R0, RZ, RZ, R8 ;  /* 0x000000ffff007224 */ /* 0x000fd800078e0008 */
[----:B------:R-:W-:-:S06]  /*3ac0*/  ULOP3.LUT UR4, UR6, UR4, URZ, 0x3c, !UPT ;  /* 0x0000000406047292 */ /* 0x000fcc000f8e3c3f */
[----:B------:R-:W-:Y:S01]  /*3ad0*/  IMAD.U32 R3, RZ, RZ, UR4 ;  /* 0x00000004ff037e24 */ /* 0x000fe2000f8e00ff */
[----:B------:R-:W-:Y:S02]  /*3ae0*/  UMOV UR4, UR5 ;  /* 0x0000000500047c82 */ /* 0x000fe40008000000 */
[----:B------:R-:W-:-:S07]  /*3af0*/  IMAD.U32 R4, RZ, RZ, UR4 ;  /* 0x00000004ff047e24 */ /* 0x000fce000f8e00ff */
.L_x_29:
[----:B------:R-:W-:Y:S05]  /*3b00*/  @!P0 BRA `(.L_x_23) ;  /* 0x0000000000048947 */ /* 0x000fea0003800000 */
[----:B------:R-:W-:Y:S01]  /*3b10*/  BPT.TRAP 0x1 ;  /* 0x000000040000795c */ /* 0x000fe20000300000 */
.L_x_23:
[----:B------:R-:W-:Y:S02]  /*3b20*/  R2UR UR4, R17 ;  /* 0x00000000110472ca */ /* 0x000fe400000e0000 */
[----:B------:R-:W-:-:S11]  /*3b30*/  SHF.L.U32 R5, R3, 0x1f, RZ ;  /* 0x0000001f03057819 */ /* 0x000fd600000006ff */
[----:B------:R-:W-:-:S09]  /*3b40*/  ULEA UR4, UR60, UR4, 0x3 ;  /* 0x000000043c047291 */ /* 0x000fd2000f8e183f */
[----:B------:R1:W2:Y:S01]  /*3b50*/  SYNCS.PHASECHK.TRANS64.TRYWAIT P1, [UR4], R5 ;  /* 0x00000005ff0075a7 */ /* 0x0002a20008020144 */
[----:B------:R-:W-:Y:S05]  /*3b60*/  @!P0 BRA `(.L_x_24) ;  /* 0x0000000000048947 */ /* 0x000fea0003800000 */
[----:B------:R-:W-:Y:S01]  /*3b70*/  BPT.TRAP 0x1 ;  /* 0x000000040000795c */ /* 0x000fe20000300000 */
.L_x_24:
[----:B--2---:R-:W-:Y:S05]  /*3b80*/  @P1 BRA `(.L_x_25) ;  /* 0x0000000000081947 */ /* 0x004fea0003800000 */
[----:B------:R-:W2:Y:S02]  /*3b90*/  SYNCS.PHASECHK.TRANS64.TRYWAIT P1, [UR4], R5 ;  /* 0x00000005ff0075a7 */ /* 0x000ea40008020144 */
[----:B--2---:R-:W-:Y:S05]  /*3ba0*/  @!P1 BRA `(.L_x_26) ;  /* 0x0000015000609947 */ /* 0x004fea0003800000 */
.L_x_25:
[----:B------:R-:W-:Y:S04]  /*3bb0*/  STL.64 [R1+0x178], R222 ;  /* 0x000178de01007387 */ /* 0x000fe80000100a00 */
[----:B------:R-:W-:Y:S04]  /*3bc0*/  STL.64 [R1+0x170], R220 ;  /* 0x000170dc01007387 */ /* 0x000fe80000100a00 */
[----:B------:R-:W-:Y:S04]  /*3bd0*/  STL.64 [R1+0x168], R218 ;  /* 0x000168da01007387 */ /* 0x000fe80000100a00 */
[----:B------:R3:W-:Y:S04]  /*3be0*/  STL.64 [R1+0x160], R216 ;  /* 0x000160d801007387 */ /* 0x0007e80000100a00 */
[----:B---3--:R-:W3:Y:S04]  /*3bf0*/  LDL.LU.64 R216, [R1+0x20] ;  /* 0x0000200001d87983 */ /* 0x008ee80000300a00 */
[----:B------:R-:W3:Y:S04]  /*3c00*/  LDL.LU.64 R218, [R1+0x28] ;  /* 0x0000280001da7983 */ /* 0x000ee80000300a00 */
[----:B------:R-:W3:Y:S04]  /*3c10*/  LDL.LU.64 R220, [R1+0x30] ;  /* 0x0000300001dc7983 */ /* 0x000ee80000300a00 */
[----:B------:R-:W3:Y:S04]  /*3c20*/  LDL.LU.64 R222, [R1+0x38] ;  /* 0x0000380001de7983 */ /* 0x000ee80000300a00 */
[----:B------:R-:W-:Y:S04]  /*3c30*/  STL.64 [R1+0x158], R18 ;  /* 0x0001581201007387 */ /* 0x000fe80000100a00 */
[----:B-----5:R4:W-:Y:S04]  /*3c40*/  STL.64 [R1+0x150], R16 ;  /* 0x0001501001007387 */ /* 0x0209e80000100a00 */
[----:B----4-:R-:W4:Y:S04]  /*3c50*/  LDL.LU.64 R16, [R1+0x60] ;  /* 0x0000600001107983 */ /* 0x010f280000300a00 */
[----:B------:R-:W4:Y:S04]  /*3c60*/  LDL.LU.64 R18, [R1+0x68] ;  /* 0x0000680001127983 */ /* 0x000f280000300a00 */
[----:B------:R-:W4:Y:S04]  /*3c70*/  LDL.LU.64 R20, [R1+0x70] ;  /* 0x0000700001147983 */ /* 0x000f280000300a00 */
[----:B------:R-:W4:Y:S01]  /*3c80*/  LDL.LU.64 R22, [R1+0x78] ;  /* 0x0000780001167983 */ /* 0x000f220000300a00 */
[----:B------:R-:W-:Y:S01]  /*3c90*/  R2UR UR5, R6 ;  /* 0x00000000060572ca */ /* 0x000fe200000e0000 */
[----:B------:R-:W-:Y:S01]  /*3ca0*/  UMOV UR9, 0x80000020 ;  /* 0x8000002000097882 */ /* 0x000fe20000000000 */
[----:B------:R-:W-:Y:S01]  /*3cb0*/  R2UR UR4, R7 ;  /* 0x00000000070472ca */ /* 0x000fe200000e0000 */
[----:B------:R-:W-:Y:S01]  /*3cc0*/  UMOV UR11, 0x80000020 ;  /* 0x80000020000b7882 */ /* 0x000fe20000000000 */
[----:B------:R-:W-:Y:S01]  /*3cd0*/  UMOV UR17, UR9 ;  /* 0x0000000900117c82 */ /* 0x000fe20008000000 */
[----:B------:R-:W-:-:S08]  /*3ce0*/  UMOV UR19, 0x80000020 ;  /* 0x8000002000137882 */ /* 0x000fd00000000000 */
[----:B------:R-:W-:Y:S02]  /*3cf0*/  ULEA UR61, UR60, UR5, 0xa ;  /* 0x000000053c3d7291 */ /* 0x000fe4000f8e503f */
[----:B------:R-:W-:-:S04]  /*3d00*/  UIMAD UR4, UR60, 0x3c0, UR4 ;  /* 0x000003c03c0478a4 */ /* 0x000fc8000f8e0204 */
[----:B------:R-:W-:Y:S01]  /*3d10*/  UIADD3 UR5, UR4, 0x40, URZ ;  /* 0x0000004004057890 */ /* 0x000fe2000fffe03f */
[----:B------:R-:W-:Y:S02]  /*3d20*/  UMOV UR8, UR61 ;  /* 0x0000003d00087c82 */ /* 0x000fe40008000000 */
        /* <DEDUP_REMOVED lines=13> */
[----:B------:R-:W-:Y:S01]  /*3e00*/  UMOV UR12, UR8 ;  /* 0x00000008000c7c82 */ /* 0x000fe20008000000 */
[----:B------:R-:W-:Y:S01]  /*3e10*/  UMOV UR13, UR9 ;  /* 0x00000009000d7c82 */ /* 0x000fe20008000000 */
[----:B------:R-:W-:Y:S01]  /*3e20*/  UMOV UR15, 0x80000020 ;  /* 0x80000020000f7882 */ /* 0x000fe20000000000 */
[----:B----4-:R-:W-:-:S06]  /*3e30*/  WARPGROUP.ARRIVE ;  /* 0x00000000000079c5 */ /* 0x010fcc0000000000 */
[----:B------:R-:W-:Y:S03]  /*3e40*/  HGMMA.64x16x16.F32 R16, gdesc[UR8], R16, gsb0 ;  /* 0x00200000081079f0 */ /* 0x000fe60008000810 */
[----:B------:R-:W-:Y:S02]  /*3e50*/  WARPGROUP.DEPBAR.LE gsb0, 0x0 ;  /* 0x00008000000079c5 */ /* 0x000fe40000010000 */
[----:B---3--:R-:W-:Y:S01]  /*3e60*/  WARPGROUP.ARRIVE ;  /* 0x00000000000079c5 */ /* 0x008fe20000000000 */
[----:B------:R-:W-:Y:S01]  /*3e70*/  UIADD3 UR26, UR4, 0x180, URZ ;  /* 0x00000180041a7890 */ /* 0x000fe2000fffe03f */
[----:B------:R-:W-:Y:S01]  /*3e80*/  IMAD.MOV.U32 R15, RZ, RZ, R16 ;  /* 0x000000ffff0f7224 */ /* 0x000fe200078e0010 */
[----:B------:R-:W-:Y:S01]  /*3e90*/  UMOV UR24, UR8 ;  /* 0x0000000800187c82 */ /* 0x000fe20008000000 */
[----:B------:R-:W-:Y:S01]  /*3ea0*/  UMOV UR25, UR9 ;  /* 0x0000000900197c82 */ /* 0x000fe20008000000 */
[----:B------:R-:W-:Y:S01]  /*3eb0*/  UMOV UR27, 0x80000020 ;  /* 0x80000020001b7882 */ /* 0x000fe20000000000 */
[----:B------:R-:W-:Y:S01]  /*3ec0*/  HGMMA.64x16x16.F32 R216, gdesc[UR16], R216, gsb0 ;  /* 0x0020000010d879f0 */ /* 0x000fe200080008d8 */
[----:B------:R-:W-:Y:S01]  /*3ed0*/  UIADD3 UR30, UR4, 0x1c0, URZ ;  /* 0x000001c0041e7890 */ /* 0x000fe2000fffe03f */
[----:B------:R-:W-:Y:S01]  /*3ee0*/  IMAD.MOV.U32 R14, RZ, RZ, R17 ;  /* 0x000000ffff0e7224 */ /* 0x000fe200078e0011 */
[----:B------:R-:W-:Y:S01]  /*3ef0*/  UMOV UR28, UR8 ;  /* 0x00000008001c7c82 */ /* 0x000fe20008000000 */
[----:B------:R-:W-:Y:S01]  /*3f00*/  UMOV UR29, UR9 ;  /* 0x00000009001d7c82 */ /* 0x000fe20008000000 */
[----:B------:R-:W-:Y:S01]  /*3f10*/  UMOV UR31, 0x80000020 ;  /* 0x80000020001f7882 */ /* 0x000fe20000000000 */
        /* <DEDUP_REMOVED lines=21> */
[----:B--2---:R-:W-:Y:S01]  /*4070*/  IMAD.MOV.U32 R9, RZ, RZ, R22 ;  /* 0x000000ffff097224 */ /* 0x004fe200078e0016 */
[----:B------:R-:W-:Y:S01]  /*4080*/  UMOV UR48, UR8 ;  /* 0x0000000800307c82 */ /* 0x000fe20008000000 */
[----:B------:R-:W-:Y:S01]  /*4090*/  UMOV UR49, UR9 ;  /* 0x0000000900317c82 */ /* 0x000fe20008000000 */
[----:B------:R-:W-:Y:S01]  /*40a0*/  UMOV UR51, 0x80000020 ;  /* 0x8000002000337882 */ /* 0x000fe20000000000 */
[----:B------:R-:W-:Y:S01]  /*40b0*/  UIADD3 UR54, UR4, 0x340, URZ ;  /* 0x0000034004367890 */ /* 0x000fe2000fffe03f */
[----:B-1----:R-:W-:Y:S01]  /*40c0*/  IMAD.MOV.U32 R5, RZ, RZ, R23 ;  /* 0x000000ffff057224 */ /* 0x002fe200078e0017 */
[----:B------:R-:W-:-:S02]  /*40d0*/  WARPGROUP.DEPBAR.LE gsb0, 0x0 ;  /* 0x00008000000079c5 */ /* 0x000fc40000010000 */
[----:B------:R-:W-:Y:S01]  /*40e0*/  WARPGROUP.ARRIVE ;  /* 0x00000000000079c5 */ /* 0x000fe20000000000 */
[----:B------:R-:W-:Y:S01]  /*40f0*/  UIADD3 UR18, UR4, 0x100, URZ ;  /* 0x0000010004127890 */ /* 0x000fe2000fffe03f */
[----:B------:R-:W-:Y:S01]  /*4100*/  IMAD.MOV.U32 R17, RZ, RZ, R222 ;  /* 0x000000ffff117224 */ /* 0x000fe200078e00de */
[----:B------:R-:W-:Y:S01]  /*4110*/  UMOV UR16, UR22 ;  /* 0x0000001600107c82 */ /* 0x000fe20008000000 */
[----:B------:R-:W-:Y:S01]  /*4120*/  UMOV UR17, UR23 ;  /* 0x0000001700117c82 */ /* 0x000fe20008000000 */
[----:B------:R-:W-:Y:S01]  /*4130*/  UMOV UR19, 0x80000020 ;  /* 0x8000002000137882 */ /* 0x000fe20000000000 */
[----:B------:R-:W-:Y:S01]  /*4140*/  HGMMA.64x16x16.F32 R224, gdesc[UR20], R224, gsb0 ;  /* 0x0020000014e079f0 */ /* 0x000fe200080008e0 */
[----:B------:R-:W-:Y:S01]  /*4150*/  UMOV UR52, UR8 ;  /* 0x0000000800347c82 */ /* 0x000fe20008000000 */
[----:B------:R-:W-:Y:S01]  /*4160*/  UMOV UR53, UR9 ;  /* 0x0000000900357c82 */ /* 0x000fe20008000000 */
[----:B------:R-:W-:Y:S01]  /*4170*/  UMOV UR55, 0x80000020 ;  /* 0x8000002000377882 */ /* 0x000fe20000000000 */
[----:B------:R-:W-:Y:S01]  /*4180*/  UIADD3 UR58, UR4, 0x380, URZ ;  /* 0x00000380043a7890 */ /* 0x000fe2000fffe03f */
[----:B------:R-:W-:Y:S01]  /*4190*/  IMAD.MOV.U32 R16, RZ, RZ, R223 ;  /* 0x000000ffff107224 */ /* 0x000fe200078e00df */
[----:B------:R-:W-:Y:S01]  /*41a0*/  UIADD3 UR22, UR4, 0x140, URZ ;  /* 0x0000014004167890 */ /* 0x000fe2000fffe03f */
[----:B------:R-:W-:Y:S01]  /*41b0*/  IMAD.MOV.U32 R19, RZ, RZ, R220 ;  /* 0x000000ffff137224 */ /* 0x000fe200078e00dc */
[----:B------:R-:W-:Y:S01]  /*41c0*/  UMOV UR20, UR8 ;  /* 0x0000000800147c82 */ /* 0x000fe20008000000 */
[----:B------:R-:W-:Y:S01]  /*41d0*/  UMOV UR21, UR9 ;  /* 0x0000000900157c82 */ /* 0x000fe20008000000 */
[----:B------:R-:W-:Y:S01]  /*41e0*/  UMOV UR23, 0x80000020 ;  /* 0x8000002000177882 */ /* 0x000fe20000000000 */
[----:B------:R-:W-:Y:S01]  /*41f0*/  UMOV UR56, UR8 ;  /* 0x0000000800387c82 */ /* 0x000fe20008000000 */
[----:B------:R-:W-:Y:S01]  /*4200*/  UMOV UR57, UR9 ;  /* 0x0000000900397c82 */ /* 0x000fe20008000000 */
[----:B------:R-:W-:Y:S01]  /*4210*/  UMOV UR59, 0x80000020 ;  /* 0x80000020003b7882 */ /* 0x000fe20000000000 */
[----:B------:R-:W-:Y:S01]  /*4220*/  UIADD3 UR5, UR61, 0x200, URZ ;  /* 0x000002003d057890 */ /* 0x000fe2000fffe03f */
[----:B------:R-:W-:Y:S01]  /*4230*/  IMAD.MOV.U32 R18, RZ, RZ, R221 ;  /* 0x000000ffff127224 */ /* 0x000fe200078e00dd */
[----:B------:R-:W2:Y:S01]  /*4240*/  LDL.LU.64 R222, [R1+0x178] ;  /* 0x0001780001de7983 */ /* 0x000ea20000300a00 */
[----:B------:R-:W-:-:S02]  /*4250*/  IMAD.MOV.U32 R21, RZ, RZ, R218 ;  /* 0x000000ffff157224 */ /* 0x000fc400078e00da */
[----:B------:R-:W-:Y:S01]  /*4260*/  IMAD.MOV.U32 R20, RZ, RZ, R219 ;  /* 0x000000ffff147224 */ /* 0x000fe200078e00db */
[----:B------:R-:W2:Y:S01]  /*4270*/  LDL.LU.64 R220, [R1+0x170] ;  /* 0x0001700001dc7983 */ /* 0x000ea20000300a00 */
[----:B------:R-:W-:Y:S02]  /*4280*/  IMAD.MOV.U32 R23, RZ, RZ, R216 ;  /* 0x000000ffff177224 */ /* 0x000fe400078e00d8 */
[----:B------:R-:W-:Y:S01]  /*4290*/  IMAD.MOV.U32 R22, RZ, RZ, R217 ;  /* 0x000000ffff167224 */ /* 0x000fe200078e00d9 */
[----:B------:R-:W2:Y:S04]  /*42a0*/  LDL.LU.64 R218, [R1+0x168] ;  /* 0x0001680001da7983 */ /* 0x000ea80000300a00 */
[----:B------:R-:W2:Y:S01]  /*42b0*/  LDL.LU.64 R216, [R1+0x160] ;  /* 0x0001600001d87983 */ /* 0x000ea20000300a00 */
[----:B------:R-:W-:-:S02]  /*42c0*/  WARPGROUP.DEPBAR.LE gsb0, 0x0 ;  /* 0x00008000000079c5 */ /* 0x000fc40000010000 */
[----:B------:R-:W-:-:S06]  /*42d0*/  WARPGROUP.ARRIVE ;  /* 0x00000000000079c5 */ /* 0x000fcc0000000000 */
[----:B------:R-:W-:Y:S01]  /*42e0*/  HGMMA.64x16x16.F32 R208, gdesc[UR12], R208, gsb0 ;  /* 0x002000000cd079f0 */ /* 0x000fe200080008d0 */
[----:B------:R-:W-:Y:S01]  /*42f0*/  UMOV UR12, UR16 ;  /* 0x00000010000c7c82 */ /* 0x000fe20008000000 */
[----:B------:R-:W-:Y:S01]  /*4300*/  UMOV UR13, UR17 ;  /* 0x00000011000d7c82 */ /* 0x000fe20008000000 */
[----:B------:R-:W-:Y:S01]  /*4310*/  UMOV UR16, UR8 ;  /* 0x0000000800107c82 */ /* 0x000fe20008000000 */
[----:B------:R-:W-:Y:S01]  /*4320*/  UMOV UR17, UR9 ;  /* 0x0000000900117c82 */ /* 0x000fe20008000000 */
        /* <DEDUP_REMOVED lines=33> */
[----:B------:R-:W-:Y:S01]  /*4540*/  UMOV UR56, UR5 ;  /* 0x0000000500387c82 */ /* 0x000fe20008000000 */
[----:B------:R-:W-:Y:S01]  /*4550*/  UMOV UR57, 0x80000020 ;  /* 0x8000002000397882 */ /* 0x000fe20000000000 */
        /* <DEDUP_REMOVED lines=35> */
[----:B------:R1:W-:Y:S04]  /*4790*/  STL.64 [R1+0x108], R230 ;  /* 0x000108e601007387 */ /* 0x0003e80000100a00 */
[----:B------:R3:W-:Y:S01]  /*47a0*/  STL.64 [R1+0x100], R228 ;  /* 0x000100e401007387 */ /* 0x0007e20000100a00 */
[----:B------:R-:W-:Y:S02]  /*47b0*/  WARPGROUP.DEPBAR.LE gsb0, 0x0 ;  /* 0x00008000000079c5 */ /* 0x000fe40000010000 */
[----:B------:R-:W-:-:S06]  /*47c0*/  WARPGROUP.ARRIVE ;  /* 0x00000000000079c5 */ /* 0x000fcc0000000000 */
[----:B------:R-:W-:Y:S01]  /*47d0*/  HGMMA.64x16x16.F32 R136, gdesc[UR28], R136, gsb0 ;  /* 0x002000001c8879f0 */ /* 0x000fe20008000888 */
[----:B-1----:R-:W-:Y:S01]  /*47e0*/  IMAD.MOV.U32 R230, RZ, RZ, R17 ;  /* 0x000000ffffe67224 */ /* 0x002fe200078e0011 */
[----:B------:R1:W-:Y:S01]  /*47f0*/  STL.64 [R1+0xf8], R226 ;  /* 0x0000f8e201007387 */ /* 0x0003e20000100a00 */
[----:B------:R-:W-:Y:S02]  /*4800*/  IMAD.MOV.U32 R231, RZ, RZ, R16 ;  /* 0x000000ffffe77224 */ /* 0x000fe400078e0010 */
[----:B---3--:R-:W-:Y:S01]  /*4810*/  IMAD.MOV.U32 R228, RZ, RZ, R19 ;  /* 0x000000ffffe47224 */ /* 0x008fe200078e0013 */
[----:B------:R3:W-:Y:S01]  /*4820*/  STL.64 [R1+0xf0], R224 ;  /* 0x0000f0e001007387 */ /* 0x0007e20000100a00 */
[----:B------:R-:W-:-:S03]  /*4830*/  IMAD.MOV.U32 R229, RZ, RZ, R18 ;  /* 0x000000ffffe57224 */ /* 0x000fc600078e0012 */
[----:B------:R4:W-:Y:S01]  /*4840*/  STL.64 [R1+0x128], R230 ;  /* 0x000128e601007387 */ /* 0x0009e20000100a00 */
[----:B-1----:R-:W-:Y:S02]  /*4850*/  IMAD.MOV.U32 R226, RZ, RZ, R21 ;  /* 0x000000ffffe27224 */ /* 0x002fe400078e0015 */
[----:B------:R-:W-:Y:S02]  /*4860*/  IMAD.MOV.U32 R227, RZ, RZ, R20 ;  /* 0x000000ffffe37224 */ /* 0x000fe400078e0014 */
[----:B---3--:R-:W-:Y:S02]  /*4870*/  IMAD.MOV.U32 R224, RZ, RZ, R23 ;  /* 0x000000ffffe07224 */ /* 0x008fe400078e0017 */
[----:B------:R-:W-:Y:S01]  /*4880*/  IMAD.MOV.U32 R225, RZ, RZ, R22 ;  /* 0x000000ffffe17224 */ /* 0x000fe200078e0016 */
[----:B------:R1:W-:Y:S04]  /*4890*/  STL.64 [R1+0x120], R228 ;  /* 0x000120e401007387 */ /* 0x0003e80000100a00 */
[----:B------:R3:W-:Y:S04]  /*48a0*/  STL.64 [R1+0x118], R226 ;  /* 0x000118e201007387 */ /* 0x0007e80000100a00 */
[----:B------:R0:W-:Y:S04]  /*48b0*/  STL.64 [R1+0x110], R224 ;  /* 0x000110e001007387 */ /* 0x0001e80000100a00 */
[----:B------:R-:W2:Y:S04]  /*48c0*/  LDL.LU.64 R16, [R1] ;  /* 0x0000000001107983 */ /* 0x000ea80000300a00 */
[----:B------:R-:W2:Y:S04]  /*48d0*/  LDL.LU.64 R18, [R1+0x8] ;  /* 0x0000080001127983 */ /* 0x000ea80000300a00 */
[----:B------:R-:W2:Y:S04]  /*48e0*/  LDL.LU.64 R20, [R1+0x10] ;  /* 0x0000100001147983 */ /* 0x000ea80000300a00 */
[----:B------:R-:W2:Y:S01]  /*48f0*/  LDL.LU.64 R22, [R1+0x18] ;  /* 0x0000180001167983 */ /* 0x000ea20000300a00 */
[----:B------:R-:W-:Y:S01]  /*4900*/  UMOV UR24, UR56 ;  /* 0x0000003800187c82 */ /* 0x000fe20008000000 */
[----:B------:R-:W-:Y:S01]  /*4910*/  UMOV UR25, UR57 ;  /* 0x0000003900197c82 */ /* 0x000fe20008000000 */
[----:B------:R-:W-:-:S02]  /*4920*/  WARPGROUP.DEPBAR.LE gsb0, 0x0 ;  /* 0x00008000000079c5 */ /* 0x000fc40000010000 */
[----:B------:R-:W-:-:S06]  /*4930*/  WARPGROUP.ARRIVE ;  /* 0x00000000000079c5 */ /* 0x000fcc0000000000 */
[----:B------:R-:W-:Y:S01]  /*4940*/  HGMMA.64x16x16.F32 R152, gdesc[UR24], R152, gsb0 ;  /* 0x00200000189879f0 */ /* 0x000fe20008000898 */
[----:B----4-:R-:W-:Y:S02]  /*4950*/  IMAD.MOV.U32 R230, RZ, RZ, R9 ;  /* 0x000000ffffe67224 */ /* 0x010fe400078e0009 */
[----:B------:R-:W-:Y:S02]  /*4960*/  IMAD.MOV.U32 R231, RZ, RZ, R5 ;  /* 0x000000ffffe77224 */ /* 0x000fe400078e0005 */
[----:B-1----:R-:W-:Y:S02]  /*4970*/  IMAD.MOV.U32 R228, RZ, RZ, R11 ;  /* 0x000000ffffe47224 */ /* 0x002fe400078e000b */
[----:B------:R-:W-:Y:S02]  /*4980*/  IMAD.MOV.U32 R229, RZ, RZ, R10 ;  /* 0x000000ffffe57224 */ /* 0x000fe400078e000a */
[----:B---3--:R-:W-:Y:S02]  /*4990*/  IMAD.MOV.U32 R226, RZ, RZ, R13 ;  /* 0x000000ffffe27224 */ /* 0x008fe400078e000d */
[----:B------:R-:W-:-:S02]  /*49a0*/  IMAD.MOV.U32 R227, RZ, RZ, R12 ;  /* 0x000000ffffe37224 */ /* 0x000fc400078e000c */
[----:B0-----:R-:W-:Y:S02]  /*49b0*/  IMAD.MOV.U32 R224, RZ, RZ, R15 ;  /* 0x000000ffffe07224 */ /* 0x001fe400078e000f */
[----:B------:R-:W-:Y:S01]  /*49c0*/  IMAD.MOV.U32 R225, RZ, RZ, R14 ;  /* 0x000000ffffe17224 */ /* 0x000fe200078e000e */
[----:B------:R-:W-:Y:S04]  /*49d0*/  STL.64 [R1+0x148], R230 ;  /* 0x000148e601007387 */ /* 0x000fe80000100a00 */
[----:B------:R-:W-:Y:S04]  /*49e0*/  STL.64 [R1+0x140], R228 ;  /* 0x000140e401007387 */ /* 0x000fe80000100a00 */
[----:B------:R-:W-:Y:S04]  /*49f0*/  STL.64 [R1+0x138], R226 ;  /* 0x000138e201007387 */ /* 0x000fe80000100a00 */
[----:B------:R0:W-:Y:S04]  /*4a00*/  STL.64 [R1+0x130], R224 ;  /* 0x000130e001007387 */ /* 0x0001e80000100a00 */
[----:B0-----:R-:W3:Y:S04]  /*4a10*/  LDL.LU.64 R224, [R1+0x40] ;  /* 0x0000400001e07983 */ /* 0x001ee80000300a00 */
[----:B------:R-:W3:Y:S04]  /*4a20*/  LDL.LU.64 R226, [R1+0x48] ;  /* 0x0000480001e27983 */ /* 0x000ee80000300a00 */
[----:B------:R-:W3:Y:S04]  /*4a30*/  LDL.LU.64 R228, [R1+0x50] ;  /* 0x0000500001e47983 */ /* 0x000ee80000300a00 */
[----:B------:R-:W3:Y:S01]  /*4a40*/  LDL.LU.64 R230, [R1+0x58] ;  /* 0x0000580001e67983 */ /* 0x000ee20000300a00 */
[----:B------:R-:W-:-:S02]  /*4a50*/  WARPGROUP.DEPBAR.LE gsb0, 0x0 ;  /* 0x00008000000079c5 */ /* 0x000fc40000010000 */
[----:B------:R-:W-:Y:S01]  /*4a60*/  WARPGROUP.ARRIVE ;  /* 0x00000000000079c5 */ /* 0x000fe20000000000 */
[----:B------:R-:W-:Y:S01]  /*4a70*/  UMOV UR20, UR56 ;  /* 0x0000003800147c82 */ /* 0x000fe20008000000 */
[----:B------:R-:W-:-:S04]  /*4a80*/  UMOV UR21, UR57 ;  /* 0x0000003900157c82 */ /* 0x000fc80008000000 */
        /* <DEDUP_REMOVED lines=18> */
[----:B--2---:R-:W-:-:S06]  /*4bb0*/  WARPGROUP.ARRIVE ;  /* 0x00000000000079c5 */ /* 0x004fcc0000000000 */
        /* <DEDUP_REMOVED lines=11> */
[----:B---3--:R-:W-:-:S06]  /*4c70*/  WARPGROUP.ARRIVE ;  /* 0x00000000000079c5 */ /* 0x008fcc0000000000 */
[----:B------:R-:W-:Y:S01]  /*4c80*/  HGMMA.64x16x16.F32 R224, gdesc[UR56], R224, gsb0 ;  /* 0x0020000038e079f0 */ /* 0x000fe200080008e0 */
[----:B------:R-:W-:Y:S02]  /*4c90*/  IMAD.MOV.U32 R13, RZ, RZ, R18 ;  /* 0x000000ffff0d7224 */ /* 0x000fe400078e0012 */
[----:B------:R-:W-:Y:S02]  /*4ca0*/  IMAD.MOV.U32 R12, RZ, RZ, R19 ;  /* 0x000000ffff0c7224 */ /* 0x000fe400078e0013 */
[----:B------:R-:W-:Y:S01]  /*4cb0*/  IMAD.MOV.U32 R15, RZ, RZ, R16 ;  /* 0x000000ffff0f7224 */ /* 0x000fe200078e0010 */
[----:B------:R0:W5:Y:S01]  /*4cc0*/  LDL.LU.64 R18, [R1+0x158] ;  /* 0x0001580001127983 */ /* 0x0001620000300a00 */
[----:B------:R-:W-:Y:S02]  /*4cd0*/  IMAD.MOV.U32 R14, RZ, RZ, R17 ;  /* 0x000000ffff0e7224 */ /* 0x000fe400078e0011 */
[----:B------:R-:W-:Y:S01]  /*4ce0*/  IMAD.MOV.U32 R11, RZ, RZ, R20 ;  /* 0x000000ffff0b7224 */ /* 0x000fe200078e0014 */
[----:B------:R0:W5:Y:S01]  /*4cf0*/  LDL.LU.64 R16, [R1+0x150] ;  /* 0x0001500001107983 */ /* 0x0001620000300a00 */
[----:B------:R-:W-:-:S02]  /*4d00*/  IMAD.MOV.U32 R10, RZ, RZ, R21 ;  /* 0x000000ffff0a7224 */ /* 0x000fc400078e0015 */
[----:B------:R-:W-:Y:S02]  /*4d10*/  IMAD.MOV.U32 R9, RZ, RZ, R22 ;  /* 0x000000ffff097224 */ /* 0x000fe400078e0016 */
[----:B------:R-:W-:Y:S01]  /*4d20*/  IMAD.MOV.U32 R5, RZ, RZ, R23 ;  /* 0x000000ffff057224 */ /* 0x000fe200078e0017 */
[----:B------:R-:W-:Y:S02]  /*4d30*/  WARPGROUP.DEPBAR.LE gsb0, 0x0 ;  /* 0x00008000000079c5 */ /* 0x000fe40000010000 */
[----:B------:R-:W-:Y:S02]  /*4d40*/  IMAD.MOV.U32 R21, RZ, RZ, R230 ;  /* 0x000000ffff157224 */ /* 0x000fe400078e00e6 */
[----:B------:R-:W-:Y:S02]  /*4d50*/  IMAD.MOV.U32 R20, RZ, RZ, R231 ;  /* 0x000000ffff147224 */ /* 0x000fe400078e00e7 */
[----:B------:R-:W-:Y:S01]  /*4d60*/  IMAD.MOV.U32 R23, RZ, RZ, R228 ;  /* 0x000000ffff177224 */ /* 0x000fe200078e00e4 */
[----:B------:R-:W2:Y:S01]  /*4d70*/  LDL.LU.64 R230, [R1+0x148] ;  /* 0x0001480001e67983 */ /* 0x000ea20000300a00 */
[----:B------:R-:W-:-:S02]  /*4d80*/  IMAD.MOV.U32 R22, RZ, RZ, R229 ;  /* 0x000000ffff167224 */ /* 0x000fc400078e00e5 */
[----:B------:R-:W-:Y:S01]  /*4d90*/  IMAD.MOV.U32 R233, RZ, RZ, R226 ;  /* 0x000000ffffe97224 */ /* 0x000fe200078e00e2 */
[----:B------:R-:W2:Y:S01]  /*4da0*/  LDL.LU.64 R228, [R1+0x140] ;  /* 0x0001400001e47983 */ /* 0x000ea20000300a00 */
[----:B------:R-:W-:Y:S02]  /*4db0*/  IMAD.MOV.U32 R232, RZ, RZ, R227 ;  /* 0x000000ffffe87224 */ /* 0x000fe400078e00e3 */
[----:B------:R-:W-:Y:S01]  /*4dc0*/  IMAD.MOV.U32 R235, RZ, RZ, R224 ;  /* 0x000000ffffeb7224 */ /* 0x000fe200078e00e0 */
[----:B------:R-:W2:Y:S01]  /*4dd0*/  LDL.LU.64 R226, [R1+0x138] ;  /* 0x0001380001e27983 */ /* 0x000ea20000300a00 */
[----:B------:R-:W-:-:S03]  /*4de0*/  IMAD.MOV.U32 R234, RZ, RZ, R225 ;  /* 0x000000ffffea7224 */ /* 0x000fc600078e00e1 */
[----:B------:R-:W2:Y:S01]  /*4df0*/  LDL.LU.64 R224, [R1+0x130] ;  /* 0x0001300001e07983 */ /* 0x000ea20000300a00 */
[----:B------:R-:W-:Y:S02]  /*4e00*/  UIADD3 UR8, UR61, 0x2, URZ ;  /* 0x000000023d087890 */ /* 0x000fe4000fffe03f */
[----:B------:R-:W-:Y:S01]  /*4e10*/  UIADD3 UR5, UR4, 0x2, URZ ;  /* 0x0000000204057890 */ /* 0x000fe2000fffe03f */
[----:B------:R-:W-:Y:S01]  /*4e20*/  UMOV UR9, 0x80000020 ;  /* 0x8000002000097882 */ /* 0x000fe20000000000 */
[----:B------:R-:W-:-:S05]  /*4e30*/  UMOV UR11, 0x80000020 ;  /* 0x80000020000b7882 */ /* 0x000fca0000000000 */
[----:B------:R-:W-:Y:S01]  /*4e40*/  UMOV UR10, UR5 ;  /* 0x00000005000a7c82 */ /* 0x000fe20008000000 */
[----:B--2---:R-:W-:-:S06]  /*4e50*/  WARPGROUP.ARRIVE ;  /* 0x00000000000079c5 */ /* 0x004fcc0000000000 */
[----:B------:R-:W-:Y:S03]  /*4e60*/  HGMMA.64x16x16.F32 R224, gdesc[UR8], R224, gsb0 ;  /* 0x0020000008e079f0 */ /* 0x000fe600080008e0 */
[----:B------:R-:W-:Y:S02]  /*4e70*/  WARPGROUP.DEPBAR.LE gsb0, 0x0 ;  /* 0x00008000000079c5 */ /* 0x000fe40000010000 */
[----:B------:R-:W-:Y:S04]  /*4e80*/  STL.64 [R1+0x60], R224 ;  /* 0x000060e001007387 */ /* 0x000fe80000100a00 */
[----:B------:R-:W-:Y:S04]  /*4e90*/  STL.64 [R1+0x68], R226 ;  /* 0x000068e201007387 */ /* 0x000fe80000100a00 */
[----:B------:R-:W-:Y:S04]  /*4ea0*/  STL.64 [R1+0x70], R228 ;  /* 0x000070e401007387 */ /* 0x000fe80000100a00 */
[----:B------:R1:W-:Y:S04]  /*4eb0*/  STL.64 [R1+0x78], R230 ;  /* 0x000078e601007387 */ /* 0x0003e80000100a00 */
[----:B-1----:R-:W2:Y:S04]  /*4ec0*/  LDL.LU.64 R230, [R1+0x128] ;  /* 0x0001280001e67983 */ /* 0x002ea80000300a00 */
[----:B------:R-:W2:Y:S04]  /*4ed0*/  LDL.LU.64 R228, [R1+0x120] ;  /* 0x0001200001e47983 */ /* 0x000ea80000300a00 */
[----:B------:R-:W2:Y:S04]  /*4ee0*/  LDL.LU.64 R226, [R1+0x118] ;  /* 0x0001180001e27983 */ /* 0x000ea80000300a00 */
[----:B------:R-:W2:Y:S01]  /*4ef0*/  LDL.LU.64 R224, [R1+0x110] ;  /* 0x0001100001e07983 */ /* 0x000ea20000300a00 */
[----:B------:R-:W-:Y:S01]  /*4f00*/  UIADD3 UR6, UR4, 0x42, URZ ;  /* 0x0000004204067890 */ /* 0x000fe2000fffe03f */
[----:B------:R-:W-:Y:S01]  /*4f10*/  UMOV UR20, UR8 ;  /* 0x0000000800147c82 */ /* 0x000fe20008000000 */
[----:B------:R-:W-:Y:S01]  /*4f20*/  UMOV UR21, UR9 ;  /* 0x0000000900157c82 */ /* 0x000fe20008000000 */
[----:B------:R-:W-:-:S04]  /*4f30*/  UMOV UR23, 0x80000020 ;  /* 0x8000002000177882 */ /* 0x000fc80000000000 */
        /* <DEDUP_REMOVED lines=15> */
[----:B------:R-:W-:Y:S01]  /*5030*/  UMOV UR15, 0x80000020 ;  /* 0x80000020000f7882 */ /* 0x000fe20000000000 */
[----:B------:R-:W-:Y:S01]  /*5040*/  UIADD3 UR18, UR4, 0xc2, URZ ;  /* 0x000000c204127890 */ /* 0x000fe2000fffe03f */
[----:B------:R-:W-:Y:S01]  /*5050*/  UMOV UR16, UR8 ;  /* 0x0000000800107c82 */ /* 0x000fe20008000000 */
[----:B------:R-:W-:Y:S01]  /*5060*/  UMOV UR17, UR9 ;  /* 0x0000000900117c82 */ /* 0x000fe20008000000 */
[----:B------:R-:W-:Y:S01]  /*5070*/  UMOV UR19, 0x80000020 ;  /* 0x8000002000137882 */ /* 0x000fe20000000000 */
[----:B------:R-:W-:Y:S01]  /*5080*/  UMOV UR6, UR22 ;  /* 0x0000001600067c82 */ /* 0x000fe20008000000 */
[----:B------:R-:W-:Y:S01]  /*5090*/  UIADD3 UR22, UR4, 0x102, URZ ;  /* 0x0000010204167890 */ /* 0x000fe2000fffe03f */
[----:B------:R-:W-:Y:S01]  /*50a0*/  UMOV UR7, UR23 ;  /* 0x0000001700077c82 */ /* 0x000fe20008000000 */
[----:B------:R-:W-:Y:S01]  /*50b0*/  UMOV UR20, UR8 ;  /* 0x0000000800147c82 */ /* 0x000fe20008000000 */
[----:B------:R-:W-:Y:S01]  /*50c0*/  UMOV UR21, UR9 ;  /* 0x0000000900157c82 */ /* 0x000fe20008000000 */
[----:B------:R-:W-:Y:S01]  /*50d0*/  UMOV UR23, 0x80000020 ;  /* 0x8000002000177882 */ /* 0x000fe20000000000 */
        /* <DEDUP_REMOVED lines=8> */
[----:B--2---:R-:W-:-:S06]  /*5160*/  WARPGROUP.ARRIVE ;  /* 0x00000000000079c5 */ /* 0x004fcc0000000000 */
        /* <DEDUP_REMOVED lines=13> */
[----:B------:R-:W-:Y:S01]  /*5240*/  UIADD3 UR34, UR4, 0x1c2, URZ ;  /* 0x000001c204227890 */ /* 0x000fe2000fffe03f */
[----:B------:R-:W-:Y:S01]  /*5250*/  UMOV UR32, UR8 ;  /* 0x0000000800207c82 */ /* 0x000fe20008000000 */
[----:B------:R-:W-:Y:S01]  /*5260*/  UMOV UR33, UR9 ;  /* 0x0000000900217c82 */ /* 0x000fe20008000000 */
[----:B------:R-:W-:Y:S01]  /*5270*/  UMOV UR35, 0x80000020 ;  /* 0x8000002000237882 */ /* 0x000fe20000000000 */
        /* <DEDUP_REMOVED lines=31> */
[----:B------:R-:W-:Y:S01]  /*5470*/  UMOV UR12, UR6 ;  /* 0x00000006000c7c82 */ /* 0x000fe20008000000 */
[----:B------:R-:W-:Y:S01]  /*5480*/  UIADD3 UR6, UR4, 0x302, URZ ;  /* 0x0000030204067890 */ /* 0x000fe2000fffe03f */
[----:B------:R-:W-:Y:S01]  /*5490*/  UMOV UR13, UR7 ;  /* 0x00000007000d7c82 */ /* 0x000fe20008000000 */
[----:B------:R-:W-:Y:S02]  /*54a0*/  UIADD3 UR54, UR4, 0x342, URZ ;  /* 0x0000034204367890 */ /* 0x000fe4000fffe03f */
[----:B------:R-:W-:Y:S01]  /*54b0*/  UIADD3 UR58, UR4, 0x382, URZ ;  /* 0x00000382043a7890 */ /* 0x000fe2000fffe03f */
[----:B------:R-:W-:Y:S02]  /*54c0*/  UMOV UR5, UR9 ;  /* 0x0000000900057c82 */ /* 0x000fe40008000000 */
[----:B------:R-:W-:Y:S01]  /*54d0*/  UMOV UR4, UR8 ;  /* 0x0000000800047c82 */ /* 0x000fe20008000000 */
[----:B------:R-:W-:Y:S01]  /*54e0*/  UMOV UR7, 0x80000020 ;  /* 0x8000002000077882 */ /* 0x000fe20000000000 */
[----:B------:R-:W-:-:S02]  /*54f0*/  WARPGROUP.DEPBAR.LE gsb0, 0x0 ;  /* 0x00008000000079c5 */ /* 0x000fc40000010000 */
        /* <DEDUP_REMOVED lines=84> */
[----:B-1----:R-:W-:Y:S02]  /*5a40*/  IMAD.MOV.U32 R230, RZ, RZ, R233 ;  /* 0x000000ffffe67224 */ /* 0x002fe400078e00e9 */
[----:B------:R-:W-:-:S05]  /*5a50*/  IMAD.MOV.U32 R231, RZ, RZ, R232 ;  /* 0x000000ffffe77224 */ /* 0x000fca00078e00e8 */
[----:B------:R1:W-:Y:S01]  /*5a60*/  STL.64 [R1+0xe8], R230 ;  /* 0x0000e8e601007387 */ /* 0x0003e20000100a00 */
[----:B--2---:R-:W-:Y:S02]  /*5a70*/  IMAD.MOV.U32 R228, RZ, RZ, R235 ;  /* 0x000000ffffe47224 */ /* 0x004fe400078e00eb */
[----:B------:R-:W-:-:S05]  /*5a80*/  IMAD.MOV.U32 R229, RZ, RZ, R234 ;  /* 0x000000ffffe57224 */ /* 0x000fca00078e00ea */
[----:B------:R2:W-:Y:S01]  /*5a90*/  STL.64 [R1+0xe0], R228 ;  /* 0x0000e0e401007387 */ /* 0x0005e20000100a00 */
[----:B-1----:R-:W-:-:S03]  /*5aa0*/  IMAD.MOV.U32 R230, RZ, RZ, R9 ;  /* 0x000000ffffe67224 */ /* 0x002fc600078e0009 */
[----:B------:R1:W-:Y:S01]  /*5ab0*/  STL.64 [R1+0xd8], R226 ;  /* 0x0000d8e201007387 */ /* 0x0003e20000100a00 */
[----:B------:R-:W-:-:S03]  /*5ac0*/  IMAD.MOV.U32 R231, RZ, RZ, R5 ;  /* 0x000000ffffe77224 */ /* 0x000fc600078e0005 */
[----:B------:R3:W-:Y:S01]  /*5ad0*/  STL.64 [R1+0xd0], R224 ;  /* 0x0000d0e001007387 */ /* 0x0007e20000100a00 */
[----:B--2---:R-:W-:Y:S02]  /*5ae0*/  IMAD.MOV.U32 R228, RZ, RZ, R11 ;  /* 0x000000ffffe47224 */ /* 0x004fe400078e000b */
[----:B------:R-:W-:Y:S02]  /*5af0*/  IMAD.MOV.U32 R229, RZ, RZ, R10 ;  /* 0x000000ffffe57224 */ /* 0x000fe400078e000a */
[----:B-1----:R-:W-:Y:S02]  /*5b00*/  IMAD.MOV.U32 R226, RZ, RZ, R13 ;  /* 0x000000ffffe27224 */ /* 0x002fe400078e000d */
[----:B------:R-:W-:Y:S02]  /*5b10*/  IMAD.MOV.U32 R227, RZ, RZ, R12 ;  /* 0x000000ffffe37224 */ /* 0x000fe400078e000c */
[----:B---3--:R-:W-:Y:S02]  /*5b20*/  IMAD.MOV.U32 R224, RZ, RZ, R15 ;  /* 0x000000ffffe07224 */ /* 0x008fe400078e000f */
[----:B------:R-:W-:Y:S01]  /*5b30*/  IMAD.MOV.U32 R225, RZ, RZ, R14 ;  /* 0x000000ffffe17224 */ /* 0x000fe200078e000e */
[----:B------:R-:W-:Y:S01]  /*5b40*/  UMOV UR6, UR8 ;  /* 0x0000000800067c82 */ /* 0x000fe20008000000 */
[----:B------:R-:W-:Y:S01]  /*5b50*/  UMOV UR7, UR9 ;  /* 0x0000000900077c82 */ /* 0x000fe20008000000 */
[----:B------:R-:W-:Y:S01]  /*5b60*/  UMOV UR4, UR56 ;  /* 0x0000003800047c82 */ /* 0x000fe20008000000 */
[----:B------:R-:W-:Y:S01]  /*5b70*/  UMOV UR5, UR57 ;  /* 0x0000003900057c82 */ /* 0x000fe20008000000 */
[----:B------:R-:W-:-:S02]  /*5b80*/  WARPGROUP.DEPBAR.LE gsb0, 0x0 ;  /* 0x00008000000079c5 */ /* 0x000fc40000010000 */
[----:B------:R-:W-:-:S06]  /*5b90*/  WARPGROUP.ARRIVE ;  /* 0x00000000000079c5 */ /* 0x000fcc0000000000 */
[----:B------:R-:W-:Y:S03]  /*5ba0*/  HGMMA.64x16x16.F32 R224, gdesc[UR4], R224, gsb0 ;  /* 0x0020000004e079f0 */ /* 0x000fe600080008e0 */
[----:B------:R-:W-:Y:S02]  /*5bb0*/  WARPGROUP.DEPBAR.LE gsb0, 0x0 ;  /* 0x00008000000079c5 */ /* 0x000fe40000010000 */
[----:B------:R-:W-:Y:S04]  /*5bc0*/  STL.64 [R1], R224 ;  /* 0x000000e001007387 */ /* 0x000fe80000100a00 */
[----:B------:R-:W-:Y:S04]  /*5bd0*/  STL.64 [R1+0x8], R226 ;  /* 0x000008e201007387 */ /* 0x000fe80000100a00 */
[----:B------:R-:W-:Y:S04]  /*5be0*/  STL.64 [R1+0x10], R228 ;  /* 0x000010e401007387 */ /* 0x000fe80000100a00 */
[----:B------:R1:W-:Y:S04]  /*5bf0*/  STL.64 [R1+0x18], R230 ;  /* 0x000018e601007387 */ /* 0x0003e80000100a00 */
[----:B-1----:R-:W2:Y:S04]  /*5c00*/  LDL.LU.64 R230, [R1+0xe8] ;  /* 0x0000e80001e67983 */ /* 0x002ea80000300a00 */
        /* <DEDUP_REMOVED lines=19> */
[----:B------:R-:W-:Y:S01]  /*5d40*/  BPT.TRAP 0x1 ;  /* 0x000000040000795c */ /* 0x000fe20000300000 */
.L_x_27:
[----:B------:R-:W2:Y:S04]  /*5d50*/  LDL R5, [R1+0x80] ;  /* 0x0000800001057983 */ /* 0x000ea80000100800 */
[----:B------:R-:W3:Y:S04]  /*5d60*/  LDL R10, [R1+0x98] ;  /* 0x00009800010a7983 */ /* 0x000ee80000100800 */
[----:B------:R-:W4:Y:S01]  /*5d70*/  LDL R9, [R1+0x84] ;  /* 0x0000840001097983 */ /* 0x000f220000100800 */
[----:B------:R-:W-:Y:S02]  /*5d80*/  R2UR UR6, R4 ;  /* 0x00000000040672ca */ /* 0x000fe400000e0000 */
[----:B-----5:R-:W-:-:S02]  /*5d90*/  R2UR UR5, R17 ;  /* 0x00000000110572ca */ /* 0x020fc400000e0000 */
[----:B--2---:R-:W-:-:S09]  /*5da0*/  ISETP.NE.AND P1, PT, R5, RZ, PT ;  /* 0x000000ff0500720c */ /* 0x004fd20003f25270 */
[----:B------:R-:W-:Y:S01]  /*5db0*/  IMAD.U32 R5, RZ, RZ, UR6 ;  /* 0x00000006ff057e24 */ /* 0x000fe2000f8e00ff */
[----:B---3--:R-:W-:-:S04]  /*5dc0*/  R2UR UR4, R10 ;  /* 0x000000000a0472ca */ /* 0x008fc800000e0000 */
[----:B------:R-:W-:-:S05]  /*5dd0*/  @P1 LEA R5, R5, UR5, 0x3 ;  /* 0x0000000505051c11 */ /* 0x000fca000f8e18ff */
[----:B------:R-:W-:-:S04]  /*5de0*/  @P1 VIADD R5, R5, 0x38 ;  /* 0x0000003805051836 */ /* 0x000fc80000000000 */
[----:B------:R-:W-:Y:S01]  /*5df0*/  UISETP.GT.U32.AND UP0, UPT, UR4, 0x1, UPT ;  /* 0x000000010400788c */ /* 0x000fe2000bf04070 */
[----:B----4-:R-:W-:-:S04]  /*5e00*/  @P1 PRMT R5, R9, 0x654, R5 ;  /* 0x0000065409051816 */ /* 0x010fc80000000005 */
[----:B------:R1:W-:Y:S01]  /*5e10*/  @P1 SYNCS.ARRIVE.TRANS64.RED.A1T0 RZ, [R5+URZ], RZ ;  /* 0x000000ff05ff19a7 */ /* 0x0003e2000810043f */
[----:B------:R-:W-:-:S13]  /*5e20*/  PLOP3.LUT P1, PT, PT, PT, UP0, 0x80, 0x0 ;  /* 0x000000000000781c */ /* 0x000fda0003f2f008 */
[----:B-1----:R-:W-:Y:S05]  /*5e30*/  @P1 BRA `(.L_x_28) ;  /* 0x0000000000041947 */ /* 0x002fea0003800000 */
[----:B------:R-:W-:Y:S01]  /*5e40*/  BPT.TRAP 0x1 ;  /* 0x000000040000795c */ /* 0x000fe20000300000 */
.L_x_28:
[----:B------:R-:W-:Y:S01]  /*5e50*/  R2UR UR4, R4 ;  /* 0x00000000040472ca */ /* 0x000fe200000e0000 */
[----:B------:R-:W-:Y:S01]  /*5e60*/  UIADD3 UR60, UR60, 0x1, URZ ;  /* 0x000000013c3c7890 */ /* 0x000fe2000fffe03f */
[C---:B------:R-:W-:Y:S01]  /*5e70*/  ISETP.GT.AND P1, PT, R0.reuse, 0x1, PT ;  /* 0x000000010000780c */ /* 0x040fe20003f24270 */
[----:B------:R-:W-:Y:S02]  /*5e80*/  VIADD R0, R0, 0xffffffff ;  /* 0xffffffff00007836 */ /* 0x000fe40000000000 */
[----:B------:R-:W-:-:S04]  /*5e90*/  UISETP.NE.AND UP0, UPT, UR60, 0x7, UPT ;  /* 0x000000073c00788c */ /* 0x000fc8000bf05270 */
[----:B------:R-:W-:Y:S02]  /*5ea0*/  USEL UR5, URZ, 0x1, UP0 ;  /* 0x000000013f057887 */ /* 0x000fe40008000000 */
[----:B------:R-:W-:Y:S02]  /*5eb0*/  USEL UR60, UR60, URZ, UP0 ;  /* 0x0000003f3c3c7287 */ /* 0x000fe40008000000 */
[----:B------:R-:W-:Y:S02]  /*5ec0*/  UIADD3 UR4, UR4, 0x1, URZ ;  /* 0x0000000104047890 */ /* 0x000fe4000fffe03f */
[----:B------:R-:W-:Y:S02]  /*5ed0*/  LOP3.LUT R3, R3, UR5, RZ, 0x3c, !PT ;  /* 0x0000000503037c12 */ /* 0x000fe4000f8e3cff */
[----:B------:R-:W-:-:S04]  /*5ee0*/  UISETP.NE.AND UP1, UPT, UR4, 0x7, UPT ;  /* 0x000000070400788c */ /* 0x000fc8000bf25270 */
[----:B------:R-:W-:-:S06]  /*5ef0*/  USEL UR4, UR4, URZ, UP1 ;  /* 0x0000003f04047287 */ /* 0x000fcc0008800000 */
[----:B------:R-:W-:Y:S01]  /*5f00*/  IMAD.U32 R4, RZ, RZ, UR4 ;  /* 0x00000004ff047e24 */ /* 0x000fe2000f8e00ff */
[----:B------:R-:W-:Y:S06]  /*5f10*/  @P1 BRA `(.L_x_29) ;  /* 0xffffffd800f81947 */ /* 0x000fec000383ffff */
.L_x_22:
[----:B------:R1:W5:Y:S01]  /*5f20*/  LDL R9, [R1+0xac] ;  /* 0x0000ac0001097983 */ /* 0x0003620000100800 */
[----:B------:R-:W2:Y:S02]  /*5f30*/  LDC R0, c[0x0][0x28c] ;  /* 0x0000a300ff007b82 */ /* 0x000ea40000000800 */
[----:B--2---:R-:W-:-:S13]  /*5f40*/  ISETP.GE.AND P1, PT, R0, 0x1, PT ;  /* 0x000000010000780c */ /* 0x004fda0003f26270 */
[----:B-1----:R-:W-:Y:S05]  /*5f50*/  @!P1 BRA `(.L_x_30) ;  /* 0x0000000000689947 */ /* 0x002fea0003800000 */
[----:B------:R-:W-:Y:S05]  /*5f60*/  @!P0 BRA `(.L_x_31) ;  /* 0x0000000000048947 */ /* 0x000fea0003800000 */
[----:B------:R-:W-:Y:S01]  /*5f70*/  BPT.TRAP 0x1 ;  /* 0x000000040000795c */ /* 0x000fe20000300000 */
.L_x_31:
[----:B------:R-:W2:Y:S01]  /*5f80*/  LDL R0, [R1+0x80] ;  /* 0x0000800001007983 */ /* 0x000ea20000100800 */
[----:B------:R-:W-:Y:S01]  /*5f90*/  BSSY B0, `(.L_x_32) ;  /* 0x0000010000007945 */ /* 0x000fe20003800000 */
[----:B--2---:R-:W-:-:S13]  /*5fa0*/  ISETP.NE.AND P0, PT, R0, RZ, PT ;  /* 0x000000ff0000720c */ /* 0x004fda0003f05270 */
[----:B------:R-:W-:Y:S05]  /*5fb0*/  @!P0 BRA `(.L_x_33) ;  /* 0x0000000000348947 */ /* 0x000fea0003800000 */
[----:B------:R-:W2:Y:S01]  /*5fc0*/  LDL R6, [R1+0x84] ;  /* 0x0000840001067983 */ /* 0x000ea20000100800 */
[----:B-----5:R-:W-:Y:S02]  /*5fd0*/  R2UR UR5, R9 ;  /* 0x00000000090572ca */ /* 0x020fe400000e0000 */
[----:B------:R-:W-:-:S11]  /*5fe0*/  R2UR UR4, R17 ;  /* 0x00000000110472ca */ /* 0x000fd600000e0000 */
[----:B------:R-:W-:-:S04]  /*5ff0*/  VIADD R0, R8, UR5 ;  /* 0x0000000508007c36 */ /* 0x000fc80008000000 */
[----:B------:R-:W-:-:S04]  /*6000*/  IMAD.WIDE.U32 R4, R0, 0x24924925, RZ ;  /* 0x2492492500047825 */ /* 0x000fc800078e00ff */
[----:B------:R-:W-:-:S05]  /*6010*/  IMAD.IADD R3, R0, 0x1, -R5 ;  /* 0x0000000100037824 */ /* 0x000fca00078e0a05 */
[----:B------:R-:W-:-:S04]  /*6020*/  LEA.HI R3, R3, R5, RZ, 0x1f ;  /* 0x0000000503037211 */ /* 0x000fc800078ff8ff */
[----:B------:R-:W-:-:S05]  /*6030*/  SHF.R.U32.HI R3, RZ, 0x2, R3 ;  /* 0x00000002ff037819 */ /* 0x000fca0000011603 */
[----:B------:R-:W-:-:S05]  /*6040*/  IMAD R0, R3, -0x7, R0 ;  /* 0xfffffff903007824 */ /* 0x000fca00078e0200 */
[----:B------:R-:W-:-:S05]  /*6050*/  LEA R0, R0, UR4, 0x3 ;  /* 0x0000000400007c11 */ /* 0x000fca000f8e18ff */
[----:B------:R-:W-:-:S05]  /*6060*/  VIADD R0, R0, 0x38 ;  /* 0x0000003800007836 */ /* 0x000fca0000000000 */
[----:B--2---:R-:W-:-:S04]  /*6070*/  PRMT R0, R6, 0x654, R0 ;  /* 0x0000065406007816 */ /* 0x004fc80000000000 */
[----:B------:R1:W-:Y:S03]  /*6080*/  SYNCS.ARRIVE.TRANS64.RED.A1T0 RZ, [R0+URZ], RZ ;  /* 0x000000ff00ff79a7 */ /* 0x0003e6000810043f */
.L_x_33:
[----:B------:R-:W-:Y:S05]  /*6090*/  BSYNC B0 ;  /* 0x0000000000007941 */ /* 0x000fea0003800000 */
.L_x_32:
[----:B-1----:R-:W2:Y:S02]  /*60a0*/  LDL R0, [R1+0x98] ;  /* 0x0000980001007983 */ /* 0x002ea40000100800 */
[----:B--2---:R-:W-:-:S13]  /*60b0*/  R2UR UR4, R0 ;  /* 0x00000000000472ca */ /* 0x004fda00000e0000 */
[----:B------:R-:W-:-:S06]  /*60c0*/  UISETP.GT.U32.AND UP0, UPT, UR4, 0x1, UPT ;  /* 0x000000010400788c */ /* 0x000fcc000bf04070 */
[----:B------:R-:W-:-:S13]  /*60d0*/  PLOP3.LUT P0, PT, PT, PT, UP0, 0x80, 0x0 ;  /* 0x000000000000781c */ /* 0x000fda0003f0f008 */
[----:B------:R-:W-:Y:S05]  /*60e0*/  @P0 BRA `(.L_x_30) ;  /* 0x0000000000040947 */ /* 0x000fea0003800000 */
[----:B------:R-:W-:Y:S01]  /*60f0*/  BPT.TRAP 0x1 ;  /* 0x000000040000795c */ /* 0x000fe20000300000 */
.L_x_30:
[----:B------:R-:W2:Y:S01]  /*6100*/  LDL R0, [R1+0xbc] ;  /* 0x0000bc0001007983 */ /* 0x000ea20000100800 */
[----:B------:R-:W1:Y:S01]  /*6110*/  S2R R5, SR_TID.X ;  /* 0x0000000000057919 */ /* 0x000e620000002100 */
[----:B------:R-:W-:Y:S01]  /*6120*/  R2UR UR4, R18 ;  /* 0x00000000120472ca */ /* 0x000fe200000e0000 */
[----:B------:R-:W-:Y:S01]  /*6130*/  ULDC.64 UR8, c[0x0][0x5d0] ;  /* 0x0001740000087ab9 */ /* 0x000fe20000000a00 */
[----:B------:R-:W3:Y:S04]  /*6140*/  LDL.LU R6, [R1+0xb8] ;  /* 0x0000b80001067983 */ /* 0x000ee80000300800 */
[----:B------:R-:W4:Y:S01]  /*6150*/  LDL R20, [R1+0x9c] ;  /* 0x00009c0001147983 */ /* 0x000f220000100800 */
[----:B------:R-:W-:Y:S01]  /*6160*/  R2UR UR7, R19 ;  /* 0x00000000130772ca */ /* 0x000fe200000e0000 */
[----:B------:R-:W-:Y:S01]  /*6170*/  IMAD.U32 R8, RZ, RZ, UR8 ;  /* 0x00000008ff087e24 */ /* 0x000fe2000f8e00ff */
[----:B-----5:R-:W-:-:S04]  /*6180*/  R2UR UR5, R9 ;  /* 0x00000000090572ca */ /* 0x020fc800000e0000 */
[----:B------:R-:W-:-:S06]  /*6190*/  UIMAD UR6, UR4, 0xf0, URZ ;  /* 0x000000f0040678a4 */ /* 0x000fcc000f8e023f */
[----:B------:R-:W-:Y:S01]  /*61a0*/  IMAD.U32 R10, RZ, RZ, UR6 ;  /* 0x00000006ff0a7e24 */ /* 0x000fe2000f8e00ff */
[----:B------:R-:W-:Y:S02]  /*61b0*/  UIMAD.WIDE UR10, UR7, 0x100, URZ ;  /* 0x00000100070a78a5 */ /* 0x000fe4000f8e023f */
[----:B------:R-:W-:Y:S01]  /*61c0*/  USHF.L.U32 UR7, UR7, 0x8, URZ ;  /* 0x0000000807077899 */ /* 0x000fe2000800063f */
[----:B-1----:R-:W-:Y:S01]  /*61d0*/  SHF.R.U32.HI R3, RZ, 0x7, R5 ;  /* 0x00000007ff037819 */ /* 0x002fe20000011605 */
[C---:B------:R-:W-:Y:S01]  /*61e0*/  IMAD.SHL.U32 R11, R5.reuse, 0x2, RZ ;  /* 0x00000002050b7824 */ /* 0x040fe200078e00ff */
[----:B------:R-:W-:Y:S02]  /*61f0*/  LOP3.LUT R4, R5, 0x60, RZ, 0xc0, !PT ;  /* 0x0000006005047812 */ /* 0x000fe400078ec0ff */
[----:B------:R-:W-:Y:S02]  /*6200*/  LOP3.LUT R3, R3, 0x1, RZ, 0xc0, !PT ;  /* 0x0000000103037812 */ /* 0x000fe400078ec0ff */
[----:B------:R-:W-:-:S02]  /*6210*/  LOP3.LUT R10, R10, 0x6, R11, 0xf8, !PT ;  /* 0x000000060a0a7812 */ /* 0x000fc400078ef80b */
[----:B------:R-:W-:Y:S01]  /*6220*/  SHF.R.U32.HI R4, RZ, 0x1, R4 ;  /* 0x00000001ff047819 */ /* 0x000fe20000011604 */
[----:B------:R-:W-:Y:S01]  /*6230*/  IMAD.SHL.U32 R17, R3, 0x40, RZ ;  /* 0x0000004003117824 */ /* 0x000fe200078e00ff */
[----:B------:R-:W-:Y:S02]  /*6240*/  SHF.R.S32.HI R11, RZ, 0x1f, R10 ;  /* 0x0000001fff0b7819 */ /* 0x000fe4000001140a */
[----:B--2---:R-:W-:Y:S02]  /*6250*/  R2UR UR15, R0 ;  /* 0x00000000000f72ca */ /* 0x004fe400000e0000 */
[----:B------:R-:W-:-:S04]  /*6260*/  SHF.R.U32.HI R0, RZ, 0x2, R5 ;  /* 0x00000002ff007819 */ /* 0x000fc80000011605 */
[----:B------:R-:W-:Y:S02]  /*6270*/  LOP3.LUT R0, R0, 0x7, RZ, 0xc0, !PT ;  /* 0x0000000700007812 */ /* 0x000fe400078ec0ff */
[----:B---3--:R-:W-:Y:S02]  /*6280*/  R2UR UR14, R6 ;  /* 0x00000000060e72ca */ /* 0x008fe400000e0000 */
[--C-:B------:R-:W-:Y:S02]  /*6290*/  LOP3.LUT R17, R17, 0x40, R0.reuse, 0xe2, !PT ;  /* 0x0000004011117812 */ /* 0x100fe400078ee200 */
[----:B----4-:R-:W-:Y:S01]  /*62a0*/  R2UR UR12, R20 ;  /* 0x00000000140c72ca */ /* 0x010fe200000e0000 */
[----:B------:R-:W-:Y:S01]  /*62b0*/  UISETP.GE.U32.AND UP1, UPT, UR15, 0x7, UPT ;  /* 0x000000070f00788c */ /* 0x000fe2000bf26070 */
[----:B------:R-:W-:Y:S02]  /*62c0*/  IADD3 R0, RZ, -R4, -R0 ;  /* 0x80000004ff007210 */ /* 0x000fe40007ffe800 */
[----:B------:R-:W-:Y:S01]  /*62d0*/  LOP3.LUT R17, R17, UR10, R4, 0xfe, !PT ;  /* 0x0000000a11117c12 */ /* 0x000fe2000f8efe04 */
[----:B------:R-:W-:-:S02]  /*62e0*/  IMAD.MOV.U32 R4, RZ, RZ, -0x2 ;  /* 0xfffffffeff047424 */ /* 0x000fc400078e00ff */
[----:B------:R-:W-:-:S06]  /*62f0*/  IMAD R0, R3, -0x40, R0 ;  /* 0xffffffc003007824 */ /* 0x000fcc00078e0200 */
[----:B------:R-:W-:Y:S02]  /*6300*/  USHF.R.S32.HI UR13, URZ, 0x1f, UR12 ;  /* 0x0000001f3f0d7899 */ /* 0x000fe4000801140c */
[----:B------:R-:W-:Y:S02]  /*6310*/  IMAD.WIDE.U32 R8, R8, UR12, R10 ;  /* 0x0000000c08087c25 */ /* 0x000fe4000f8e000a */
[----:B------:R-:W-:Y:S02]  /*6320*/  UIMAD UR4, UR13, UR8, URZ ;  /* 0x000000080d0472a4 */ /* 0x000fe4000f8e023f */
[----:B------:R-:W-:Y:S02]  /*6330*/  UIADD3 UR8, UR15, UR5, URZ ;  /* 0x000000050f087290 */ /* 0x000fe4000fffe03f */
[----:B------:R-:W-:Y:S02]  /*6340*/  UIMAD UR4, UR12, UR9, UR4 ;  /* 0x000000090c0472a4 */ /* 0x000fe4000f8e0204 */
[----:B------:R-:W-:Y:S01]  /*6350*/  UISETP.GT.U32.AND UP0, UPT, UR8, 0x6, UPT ;  /* 0x000000060800788c */ /* 0x000fe2000bf04070 */
[----:B------:R-:W-:Y:S01]  /*6360*/  ULDC UR12, c[0x0][0x284] ;  /* 0x0000a100000c7ab9 */ /* 0x000fe20000000800 */
[----:B------:R-:W-:Y:S01]  /*6370*/  ULDC UR9, c[0x0][0x288] ;  /* 0x0000a20000097ab9 */ /* 0x000fe20000000800 */
[----:B------:R-:W-:Y:S01]  /*6380*/  IMAD.U32 R3, RZ, RZ, UR12 ;  /* 0x0000000cff037e24 */ /* 0x000fe2000f8e00ff */
[----:B------:R-:W-:Y:S01]  /*6390*/  UISETP.LT.U32.AND UP0, UPT, UR15, 0x7, UP0 ;  /* 0x000000070f00788c */ /* 0x000fe20008701070 */
[----:B------:R-:W-:Y:S01]  /*63a0*/  VIADD R9, R9, UR4 ;  /* 0x0000000409097c36 */ /* 0x000fe20008000000 */
[----:B------:R-:W-:-:S02]  /*63b0*/  UIMAD.WIDE.U32 UR4, UR8, 0x24924925, URZ ;  /* 0x24924925080478a5 */ /* 0x000fc4000f8e003f */
[----:B------:R-:W-:Y:S01]  /*63c0*/  IADD3 R0, R3, -UR7, R0 ;  /* 0x8000000703007c10 */ /* 0x000fe2000fffe000 */
[----:B------:R-:W-:Y:S01]  /*63d0*/  UISETP.GE.AND UP2, UPT, UR6, UR9, UPT ;  /* 0x000000090600728c */ /* 0x000fe2000bf46270 */
[----:B------:R-:W-:Y:S01]  /*63e0*/  LOP3.LUT R3, R5, 0x3, RZ, 0xc0, !PT ;  /* 0x0000000305037812 */ /* 0x000fe200078ec0ff */
[----:B------:R-:W-:Y:S02]  /*63f0*/  UIADD3 UR4, UR8, -UR5, URZ ;  /* 0x8000000508047290 */ /* 0x000fe4000fffe03f */
[----:B------:R-:W-:Y:S02]  /*6400*/  UISETP.GE.OR UP2, UPT, UR7, UR12, UP2 ;  /* 0x0000000c0700728c */ /* 0x000fe40009746670 */
[----:B------:R-:W-:Y:S01]  /*6410*/  IMAD R3, R3, R4, UR9 ;  /* 0x0000000903037e24 */ /* 0x000fe2000f8e0204 */
[----:B------:R-:W-:Y:S02]  /*6420*/  USEL UR9, URZ, 0x1, !UP0 ;  /* 0x000000013f097887 */ /* 0x000fe4000c000000 */
[----:B------:R-:W-:Y:S01]  /*6430*/  ULEA.HI UR4, UR4, UR5, URZ, 0x1f ;  /* 0x0000000504047291 */ /* 0x000fe2000f8ff83f */
[----:B------:R-:W-:Y:S01]  /*6440*/  PLOP3.LUT P0, PT, PT, PT, UP2, 0x80, 0x0 ;  /* 0x000000000000781c */ /* 0x000fe20003f0f028 */
[----:B------:R-:W-:Y:S01]  /*6450*/  ULOP3.LUT UR14, UR14, UR9, URZ, 0x3c, !UPT ;  /* 0x000000090e0e7292 */ /* 0x000fe2000f8e3c3f */
[----:B------:R-:W-:Y:S01]  /*6460*/  VIADD R3, R3, -UR6 ;  /* 0x8000000603037c36 */ /* 0x000fe20008000000 */
[----:B------:R-:W-:Y:S01]  /*6470*/  USHF.R.U32.HI UR4, URZ, 0x2, UR4 ;  /* 0x000000023f047899 */ /* 0x000fe20008011604 */
[----:B------:R-:W-:-:S03]  /*6480*/  UMOV UR6, 0xffffffff ;  /* 0xffffffff00067882 */ /* 0x000fc60000000000 */
[----:B------:R-:W-:Y:S02]  /*6490*/  @UP1 ULOP3.LUT UR14, UR14, 0x1, UR4, 0x78, !UPT ;  /* 0x000000010e0e1892 */ /* 0x000fe4000f8e7804 */
[----:B------:R-:W-:-:S04]  /*64a0*/  UIMAD UR4, UR4, -0x7, UR8 ;  /* 0xfffffff9040478a4 */ /* 0x000fc8000f8e0208 */
[----:B------:R-:W-:Y:S02]  /*64b0*/  IMAD.U32 R5, RZ, RZ, UR14 ;  /* 0x0000000eff057e24 */ /* 0x000fe4000f8e00ff */
[----:B------:R-:W-:-:S03]  /*64c0*/  IMAD.U32 R4, RZ, RZ, UR4 ;  /* 0x00000004ff047e24 */ /* 0x000fc6000f8e00ff */
[----:B------:R1:W-:Y:S04]  /*64d0*/  STL [R1+0xb8], R5 ;  /* 0x0000b80501007387 */ /* 0x0003e80000100800 */
[----:B------:R1:W-:Y:S01]  /*64e0*/  STL [R1+0xac], R4 ;  /* 0x0000ac0401007387 */ /* 0x0003e20000100800 */
[----:B------:R-:W-:Y:S05]  /*64f0*/  @P0 BRA `(.L_x_34) ;  /* 0x0000010400e40947 */ /* 0x000fea0003800000 */
[----:B------:R-:W-:Y:S01]  /*6500*/  FSETP.NEU.AND P2, PT, R16, RZ, PT ;  /* 0x000000ff1000720b */ /* 0x000fe20003f4d000 */
[----:B------:R-:W-:Y:S01]  /*6510*/  ULDC.64 UR8, c[0x0][0x5c8] ;  /* 0x0001720000087ab9 */ /* 0x000fe20000000a00 */
[----:B------:R-:W-:Y:S01]  /*6520*/  ISETP.GT.AND P0, PT, R3, RZ, PT ;  /* 0x000000ff0300720c */ /* 0x000fe20003f04270 */
[----:B------:R-:W-:Y:S01]  /*6530*/  UIMAD UR4, UR11, UR8, URZ ;  /* 0x000000080b0472a4 */ /* 0x000fe2000f8e023f */
[----:B------:R-:W-:Y:S01]  /*6540*/  IMAD.U32 R18, RZ, RZ, UR9 ;  /* 0x00000009ff127e24 */ /* 0x000fe2000f8e00ff */
[----:B------:R-:W-:Y:S01]  /*6550*/  BSSY B0, `(.L_x_34) ;  /* 0x0001073000007945 */ /* 0x000fe20003800000 */
[----:B------:R-:W-:Y:S01]  /*6560*/  IMAD.WIDE.U32 R8, R17, UR8, R8 ;  /* 0x0000000811087c25 */ /* 0x000fe2000f8e0008 */
[----:B------:R-:W-:-:S03]  /*6570*/  ISETP.GT.AND P1, PT, R0, RZ, P0 ;  /* 0x000000ff0000720c */ /* 0x000fc60000724270 */
[----:B------:R-:W-:-:S04]  /*6580*/  IMAD R18, R17, R18, UR4 ;  /* 0x0000000411127e24 */ /* 0x000fc8000f8e0212 */
[----:B------:R-:W-:Y:S01]  /*6590*/  IMAD.IADD R18, R9, 0x1, R18 ;  /* 0x0000000109127824 */ /* 0x000fe200078e0212 */
[----:B------:R-:W-:Y:S06]  /*65a0*/  @!P2 BRA `(.L_x_35) ;  /* 0x000000c000dca947 */ /* 0x000fec0003800000 */
[----:B------:R-:W1:Y:S01]  /*65b0*/  LDC.64 R6, c[0x0][0x5b8] ;  /* 0x00016e00ff067b82 */ /* 0x000e620000000a00 */
[----:B------:R-:W2:Y:S01]  /*65c0*/  LDL.LU R21, [R1+0x60] ;  /* 0x0000600001157983 */ /* 0x000ea20000300800 */
[----:B------:R-:W-:Y:S01]  /*65d0*/  R2UR UR7, R20 ;  /* 0x00000000140772ca */ /* 0x000fe200000e0000 */
[----:B------:R-:W-:-:S05]  /*65e0*/  ULDC.64 UR14, c[0x0][0x208] ;  /* 0x00008200000e7ab9 */ /* 0x000fca0000000a00 */
[----:B------:R-:W3:Y:S01]  /*65f0*/  LDC.64 R14, c[0x0][0x5b0] ;  /* 0x00016c00ff0e7b82 */ /* 0x000ee20000000a00 */
[----:B-1----:R-:W-:Y:S01]  /*6600*/  IMAD.MOV.U32 R5, RZ, RZ, R7 ;  /* 0x000000ffff057224 */ /* 0x002fe200078e0007 */
[----:B------:R1:W-:Y:S01]  /*6610*/  STL [R1+0x88], R6 ;  /* 0x0000880601007387 */ /* 0x0003e20000100800 */
[----:B------:R-:W-:-:S04]  /*6620*/  IMAD.MOV.U32 R19, RZ, RZ, R6 ;  /* 0x000000ffff137224 */ /* 0x000fc800078e0006 */
[C---:B------:R-:W-:Y:S01]  /*6630*/  IMAD R4, R19.reuse, UR13, RZ ;  /* 0x0000000d13047c24 */ /* 0x040fe2000f8e02ff */
[----:B---3--:R-:W-:Y:S01]  /*6640*/  R2UR UR4, R14 ;  /* 0x000000000e0472ca */ /* 0x008fe200000e0000 */
[----:B------:R-:W-:Y:S01]  /*6650*/  IMAD.WIDE.U32 R12, R19, UR7, R10 ;  /* 0x00000007130c7c25 */ /* 0x000fe2000f8e000a */
[----:B-1----:R-:W1:Y:S03]  /*6660*/  LDC.64 R6, c[0x0][0x5a8] ;  /* 0x00016a00ff067b82 */ /* 0x002e660000000a00 */
[----:B0-----:R-:W-:Y:S02]  /*6670*/  IMAD R233, R5, UR7, R4 ;  /* 0x0000000705e97c24 */ /* 0x001fe4000f8e0204 */
[----:B------:R-:W-:Y:S02]  /*6680*/  IMAD.MOV.U32 R236, RZ, RZ, R12 ;  /* 0x000000ffffec7224 */ /* 0x000fe400078e000c */
[----:B------:R-:W-:Y:S01]  /*6690*/  IMAD.IADD R237, R13, 0x1, R233 ;  /* 0x000000010ded7824 */ /* 0x000fe200078e02e9 */
[----:B------:R-:W-:Y:S03]  /*66a0*/  STL [R1+0x8c], R233 ;  /* 0x00008ce901007387 */ /* 0x000fe60000100800 */
[----:B------:R-:W-:Y:S01]  /*66b0*/  UIMAD UR4, UR11, UR4, URZ ;  /* 0x000000040b0472a4 */ /* 0x000fe2000f8e023f */
[C---:B------:R-:W-:Y:S01]  /*66c0*/  IMAD.WIDE.U32 R4, R17.reuse, R14, R236 ;  /* 0x0000000e11047225 */ /* 0x040fe200078e00ec */
[----:B------:R1:W-:Y:S04]  /*66d0*/  STL.64 [R1+0x90], R12 ;  /* 0x0000900c01007387 */ /* 0x0003e80000100a00 */
[----:B------:R-:W-:Y:S01]  /*66e0*/  IMAD R23, R17, R15, UR4 ;  /* 0x0000000411177e24 */ /* 0x000fe2000f8e020f */
[----:B------:R-:W-:-:S03]  /*66f0*/  ULDC.64 UR4, c[0x0][0x5c0] ;  /* 0x0001700000047ab9 */ /* 0x000fc60000000a00 */
[----:B------:R-:W-:Y:S01]  /*6700*/  IMAD.IADD R5, R5, 0x1, R23 ;  /* 0x0000000105057824 */ /* 0x000fe200078e0217 */
[----:B------:R0:W-:Y:S01]  /*6710*/  STL [R1+0xa8], R23 ;  /* 0x0000a81701007387 */ /* 0x0001e20000100800 */
[----:B-1----:R-:W-:-:S04]  /*6720*/  LEA R12, P2, R4, R6, 0x1 ;  /* 0x00000006040c7211 */ /* 0x002fc800078408ff */
[----:B------:R-:W-:-:S05]  /*6730*/  LEA.HI.X R13, R4, R7, R5, 0x1, P2 ;  /* 0x00000007040d7211 */ /* 0x000fca00010f0c05 */
[----:B------:R-:W3:Y:S01]  /*6740*/  @P1 LDG.E.LTC128B.U16 R234, desc[UR14][R12.64] ;  /* 0x0000000e0cea1981 */ /* 0x000ee2000c1e1520 */
[C---:B------:R-:W-:Y:S01]  /*6750*/  LEA R4, P2, R8.reuse, UR4, 0x1 ;  /* 0x0000000408047c11 */ /* 0x040fe2000f8408ff */
[----:B------:R-:W-:Y:S01]  /*6760*/  BSSY B1, `(.L_x_36) ;  /* 0x0000012000017945 */ /* 0x000fe20003800000 */
[----:B------:R-:W-:Y:S02]  /*6770*/  ISETP.GT.AND P3, PT, R3, 0x1, PT ;  /* 0x000000010300780c */ /* 0x000fe40003f64270 */
[----:B------:R-:W-:Y:S01]  /*6780*/  LEA.HI.X R5, R8, UR5, R18, 0x1, P2 ;  /* 0x0000000508057c11 */ /* 0x000fe200090f0c12 */
[----:B------:R-:W-:-:S04]  /*6790*/  IMAD.WIDE.U32 R8, R17, R14, R10 ;  /* 0x0000000e11087225 */ /* 0x000fc800078e000a */
[----:B------:R-:W-:Y:S02]  /*67a0*/  IMAD.IADD R9, R23, 0x1, R9 ;  /* 0x0000000117097824 */ /* 0x000fe400078e0209 */
[----:B------:R-:W-:-:S04]  /*67b0*/  IMAD.WIDE.U32 R8, R19, UR7, R8 ;  /* 0x0000000713087c25 */ /* 0x000fc8000f8e0008 */
[----:B------:R-:W-:Y:S01]  /*67c0*/  IMAD.IADD R9, R233, 0x1, R9 ;  /* 0x00000001e9097824 */ /* 0x000fe200078e0209 */
[----:B------:R-:W-:-:S04]  /*67d0*/  LEA R18, P2, R8, R6, 0x1 ;  /* 0x0000000608127211 */ /* 0x000fc800078408ff */
[----:B------:R-:W-:Y:S02]  /*67e0*/  LEA.HI.X R19, R8, R7, R9, 0x1, P2 ;  /* 0x0000000708137211 */ /* 0x000fe400010f0c09 */
[----:B------:R-:W-:Y:S01]  /*67f0*/  ISETP.GT.AND P2, PT, R0, RZ, P3 ;  /* 0x000000ff0000720c */ /* 0x000fe20001f44270 */
[----:B---3--:R-:W-:-:S05]  /*6800*/  HADD2.F32 R12, -RZ, R234.H0_H0 ;  /* 0x200000eaff0c7230 */ /* 0x008fca0000004100 */
[----:B------:R-:W-:-:S04]  /*6810*/  FMUL R12, R12, R16 ;  /* 0x000000100c0c7220 */ /* 0x000fc80000400000 */
[----:B--2---:R-:W-:-:S05]  /*6820*/  FFMA R12, R21, R2, R12 ;  /* 0x00000002150c7223 */ /* 0x004fca000000000c */
[----:B------:R-:W-:-:S05]  /*6830*/  F2FP.F16.F32.PACK_AB R8, RZ, R12 ;  /* 0x0000000cff08723e */ /* 0x000fca00000000ff */
[----:B------:R0:W-:Y:S01]  /*6840*/  @P1 STG.E.U16 desc[UR14][R4.64], R8 ;  /* 0x0000000804001986 */ /* 0x0001e2000c10150e */
[----:B------:R-:W-:Y:S05]  /*6850*/  @!P2 BRA `(.L_x_37) ;  /* 0x000000000008a947 */ /* 0x000fea0003800000 */
[----:B------:R-:W-:Y:S02]  /*6860*/  ULDC.64 UR4, c[0x0][0x208] ;  /* 0x0000820000047ab9 */ /* 0x000fe40000000a00 */
[----:B------:R1:W5:Y:S03]  /*6870*/  LDG.E.LTC128B.U16 R234, desc[UR4][R18.64+0x2] ;  /* 0x0000020412ea7981 */ /* 0x000366000c1e1520 */
.L_x_37:
[----:B------:R-:W-:Y:S05]  /*6880*/  BSYNC B1 ;  /* 0x0000000000017941 */ /* 0x000fea0003800000 */
.L_x_36:
[----:B------:R-:W2:Y:S04]  /*6890*/  LDL.LU R9, [R1+0x64] ;  /* 0x0000640001097983 */ /* 0x000ea80000300800 */
[----:B------:R-:W3:Y:S01]  /*68a0*/  LDL.64 R12, [R1+0x90] ;  /* 0x00009000010c7983 */ /* 0x000ee20000100a00 */
[----:B0----5:R-:W-:Y:S01]  /*68b0*/  HADD2.F32 R8, -RZ, R234.H0_H0 ;  /* 0x200000eaff087230 */ /* 0x021fe20000004100 */
[----:B------:R-:W-:Y:S01]  /*68c0*/  R2UR UR7, R20 ;  /* 0x00000000140772ca */ /* 0x000fe200000e0000 */
[C---:B------:R-:W-:Y:S01]  /*68d0*/  IMAD.SHL.U32 R20, R14.reuse, 0x8, RZ ;  /* 0x000000080e147824 */ /* 0x040fe200078e00ff */
[----:B------:R-:W-:Y:S02]  /*68e0*/  SHF.L.U64.HI R21, R14, 0x3, R15 ;  /* 0x000000030e157819 */ /* 0x000fe4000001020f */
[----:B------:R-:W-:Y:S01]  /*68f0*/  ISETP.GT.AND P1, PT, R0, 0x8, P0 ;  /* 0x000000080000780c */ /* 0x000fe20000724270 */
[----:B------:R-:W-:Y:S01]  /*6900*/  FMUL R8, R8, R16 ;  /* 0x0000001008087220 */ /* 0x000fe20000400000 */
[----:B------:R-:W-:Y:S01]  /*6910*/  ULDC.64 UR4, c[0x0][0x208] ;  /* 0x0000820000047ab9 */ /* 0x000fe20000000a00 */
[----:B------:R-:W4:Y:S02]  /*6920*/  LDL.LU R232, [R1+0x68] ;  /* 0x0000680001e87983 */ /* 0x000f240000300800 */
[----:B--2---:R-:W-:Y:S01]  /*6930*/  FFMA R22, R9, R2, R8 ;  /* 0x0000000209167223 */ /* 0x004fe20000000008 */
[----:B------:R-:W-:-:S04]  /*6940*/  IMAD.WIDE.U32 R8, R17, R14, R20 ;  /* 0x0000000e11087225 */ /* 0x000fc800078e0014 */
[----:B------:R-:W-:Y:S01]  /*6950*/  IMAD.IADD R235, R23, 0x1, R9 ;  /* 0x0000000117eb7824 */ /* 0x000fe200078e0209 */
[----:B---3--:R-:W-:Y:S02]  /*6960*/  IADD3 R13, P4, R12, R8, RZ ;  /* 0x000000080c0d7210 */ /* 0x008fe40007f9e0ff */
[----:B------:R-:W-:-:S03]  /*6970*/  F2FP.F16.F32.PACK_AB R22, RZ, R22 ;  /* 0x00000016ff16723e */ /* 0x000fc600000000ff */
[----:B------:R-:W-:Y:S01]  /*6980*/  IMAD.X R23, R235, 0x1, R237, P4 ;  /* 0x00000001eb177824 */ /* 0x000fe200020e06ed */
[C---:B------:R-:W-:Y:S01]  /*6990*/  LEA R12, P4, R13.reuse, R6, 0x1 ;  /* 0x000000060d0c7211 */ /* 0x040fe200078808ff */
[----:B------:R0:W-:Y:S03]  /*69a0*/  @P2 STG.E.U16 desc[UR4][R4.64+0x2], R22 ;  /* 0x0000021604002986 */ /* 0x0001e6000c101504 */
[----:B------:R-:W-:-:S05]  /*69b0*/  LEA.HI.X R13, R13, R7, R23, 0x1, P4 ;  /* 0x000000070d0d7211 */ /* 0x000fca00020f0c17 */
[----:B------:R2:W3:Y:S04]  /*69c0*/  @P1 LDG.E.LTC128B.U16 R234, desc[UR4][R12.64] ;  /* 0x000000040cea1981 */ /* 0x0004e8000c1e1520 */
[----:B------:R-:W4:Y:S01]  /*69d0*/  LDL R13, [R1+0x88] ;  /* 0x00008800010d7983 */ /* 0x000f220000100800 */
[----:B0-----:R-:W-:Y:S01]  /*69e0*/  IADD3 R22, P2, R10, R8, RZ ;  /* 0x000000080a167210 */ /* 0x001fe20007f5e0ff */
[----:B------:R-:W-:Y:S01]  /*69f0*/  BSSY B1, `(.L_x_38) ;  /* 0x0000018000017945 */ /* 0x000fe20003800000 */
[----:B------:R-:W-:-:S03]  /*6a00*/  ISETP.GT.AND P5, PT, R0, 0x8, P3 ;  /* 0x000000080000780c */ /* 0x000fc60001fa4270 */
[----:B------:R-:W-:Y:S02]  /*6a10*/  IMAD.X R23, R11, 0x1, R235, P2 ;  /* 0x000000010b177824 */ /* 0x000fe400010e06eb */
[----:B----4-:R-:W-:-:S04]  /*6a20*/  IMAD.WIDE.U32 R22, R13, UR7, R22 ;  /* 0x000000070d167c25 */ /* 0x010fc8000f8e0016 */
[----:B--2---:R-:W-:Y:S01]  /*6a30*/  IMAD.IADD R13, R233, 0x1, R23 ;  /* 0x00000001e90d7824 */ /* 0x004fe200078e0217 */
[----:B------:R-:W-:Y:S01]  /*6a40*/  LEA R12, P2, R22, R6, 0x1 ;  /* 0x00000006160c7211 */ /* 0x000fe200078408ff */
[----:B------:R-:W-:-:S03]  /*6a50*/  IMAD.U32 R23, RZ, RZ, UR8 ;  /* 0x00000008ff177e24 */ /* 0x000fc6000f8e00ff */
[----:B------:R-:W-:Y:S01]  /*6a60*/  LEA.HI.X R13, R22, R7, R13, 0x1, P2 ;  /* 0x00000007160d7211 */ /* 0x000fe200010f0c0d */
[----:B---3--:R-:W-:Y:S02]  /*6a70*/  HADD2.F32 R22, -RZ, R234.H0_H0 ;  /* 0x200000eaff167230 */ /* 0x008fe40000004100 */
[----:B------:R-:W-:Y:S02]  /*6a80*/  IMAD.SHL.U32 R233, R23, 0x10, RZ ;  /* 0x0000001017e97824 */ /* 0x000fe400078e00ff */
[----:B------:R-:W-:Y:S02]  /*6a90*/  IMAD.U32 R23, RZ, RZ, UR9 ;  /* 0x00000009ff177e24 */ /* 0x000fe4000f8e00ff */
[----:B------:R-:W-:Y:S01]  /*6aa0*/  FMUL R22, R22, R16 ;  /* 0x0000001016167220 */ /* 0x000fe20000400000 */
[----:B------:R0:W-:Y:S03]  /*6ab0*/  STL [R1+0xb0], R233 ;  /* 0x0000b0e901007387 */ /* 0x0001e60000100800 */
[----:B------:R-:W-:Y:S01]  /*6ac0*/  FFMA R22, R232, R2, R22 ;  /* 0x00000002e8167223 */ /* 0x000fe20000000016 */
[----:B------:R-:W-:-:S04]  /*6ad0*/  IMAD.U32 R232, RZ, RZ, UR8 ;  /* 0x00000008ffe87e24 */ /* 0x000fc8000f8e00ff */
[----:B------:R-:W-:Y:S02]  /*6ae0*/  F2FP.F16.F32.PACK_AB R22, RZ, R22 ;  /* 0x00000016ff16723e */ /* 0x000fe400000000ff */
[----:B------:R-:W-:Y:S02]  /*6af0*/  SHF.L.U64.HI R23, R232, 0x4, R23 ;  /* 0x00000004e8177819 */ /* 0x000fe40000010217 */
[----:B------:R-:W-:-:S03]  /*6b00*/  IADD3 R232, P2, R233, R4, RZ ;  /* 0x00000004e9e87210 */ /* 0x000fc60007f5e0ff */
[----:B------:R2:W-:Y:S02]  /*6b10*/  STL [R1+0xb4], R23 ;  /* 0x0000b41701007387 */ /* 0x0005e40000100800 */
[----:B0-----:R-:W-:-:S05]  /*6b20*/  IMAD.X R233, R23, 0x1, R5, P2 ;  /* 0x0000000117e97824 */ /* 0x001fca00010e0605 */
[----:B------:R2:W-:Y:S01]  /*6b30*/  @P1 STG.E.U16 desc[UR4][R232.64], R22 ;  /* 0x00000016e8001986 */ /* 0x0005e2000c101504 */
[----:B------:R-:W-:Y:S05]  /*6b40*/  @!P5 BRA `(.L_x_39) ;  /* 0x000000000008d947 */ /* 0x000fea0003800000 */
[----:B------:R-:W-:Y:S02]  /*6b50*/  ULDC.64 UR4, c[0x0][0x208] ;  /* 0x0000820000047ab9 */ /* 0x000fe40000000a00 */
[----:B------:R0:W5:Y:S03]  /*6b60*/  LDG.E.LTC128B.U16 R234, desc[UR4][R12.64+0x2] ;  /* 0x000002040cea7981 */ /* 0x000166000c1e1520 */
.L_x_39:
[----:B------:R-:W-:Y:S05]  /*6b70*/  BSYNC B1 ;  /* 0x0000000000017941 */ /* 0x000fea0003800000 */
.L_x_38:
[----:B--2---:R-:W2:Y:S01]  /*6b80*/  LDL.LU R23, [R1+0x6c] ;  /* 0x00006c0001177983 */ /* 0x004ea20000300800 */
[----:B-----5:R-:W-:Y:S01]  /*6b90*/  HADD2.F32 R22, -RZ, R234.H0_H0 ;  /* 0x200000eaff167230 */ /* 0x020fe20000004100 */
[----:B------:R-:W-:Y:S01]  /*6ba0*/  ISETP.GT.AND P2, PT, R3, 0x8, PT ;  /* 0x000000080300780c */ /* 0x000fe20003f44270 */
[----:B------:R-:W-:Y:S01]  /*6bb0*/  ULDC.64 UR4, c[0x0][0x208] ;  /* 0x0000820000047ab9 */ /* 0x000fe20000000a00 */
[----:B------:R-:W-:Y:S02]  /*6bc0*/  BSSY B1, `(.L_x_40) ;  /* 0x000000a000017945 */ /* 0x000fe40003800000 */
[----:B------:R-:W-:Y:S01]  /*6bd0*/  FMUL R22, R22, R16 ;  /* 0x0000001016167220 */ /* 0x000fe20000400000 */
[----:B------:R-:W-:-:S03]  /*6be0*/  ISETP.GT.AND P4, PT, R0, RZ, P2 ;  /* 0x000000ff0000720c */ /* 0x000fc60001784270 */
[----:B--2---:R-:W-:-:S05]  /*6bf0*/  FFMA R22, R23, R2, R22 ;  /* 0x0000000217167223 */ /* 0x004fca0000000016 */
[----:B------:R-:W-:-:S05]  /*6c00*/  F2FP.F16.F32.PACK_AB R22, RZ, R22 ;  /* 0x00000016ff16723e */ /* 0x000fca00000000ff */
[----:B------:R2:W-:Y:S02]  /*6c10*/  @P5 STG.E.U16 desc[UR4][R232.64+0x2], R22 ;  /* 0x00000216e8005986 */ /* 0x0005e4000c101504 */
[----:B--2---:R-:W-:Y:S01]  /*6c20*/  PRMT R22, R234, 0x7610, R22 ;  /* 0x00007610ea167816 */ /* 0x004fe20000000016 */
[----:B------:R-:W-:Y:S06]  /*6c30*/  @!P4 BRA `(.L_x_41) ;  /* 0x000000000008c947 */ /* 0x000fec0003800000 */
[----:B------:R-:W-:Y:S02]  /*6c40*/  ULDC.64 UR4, c[0x0][0x208] ;  /* 0x0000820000047ab9 */ /* 0x000fe40000000a00 */
[----:B------:R2:W5:Y:S03]  /*6c50*/  LDG.E.LTC128B.U16 R22, desc[UR4][R18.64+0x10] ;  /* 0x0000100412167981 */ /* 0x000566000c1e1520 */
.L_x_41:
[----:B------:R-:W-:Y:S05]  /*6c60*/  BSYNC B1 ;  /* 0x0000000000017941 */ /* 0x000fea0003800000 */
.L_x_40:
[----:B------:R-:W3:Y:S01]  /*6c70*/  LDL.LU R234, [R1+0x70] ;  /* 0x0000700001ea7983 */ /* 0x000ee20000300800 */
[----:B-----5:R-:W-:Y:S01]  /*6c80*/  HADD2.F32 R23, -RZ, R22.H0_H0 ;  /* 0x20000016ff177230 */ /* 0x020fe20000004100 */
[----:B------:R-:W-:Y:S01]  /*6c90*/  ISETP.GT.AND P1, PT, R3, 0x9, PT ;  /* 0x000000090300780c */ /* 0x000fe20003f24270 */
[----:B------:R-:W-:Y:S01]  /*6ca0*/  ULDC.64 UR4, c[0x0][0x208] ;  /* 0x0000820000047ab9 */ /* 0x000fe20000000a00 */
[----:B------:R-:W-:Y:S02]  /*6cb0*/  BSSY B1, `(.L_x_42) ;  /* 0x0000009000017945 */ /* 0x000fe40003800000 */
[----:B------:R-:W-:Y:S01]  /*6cc0*/  FMUL R23, R23, R16 ;  /* 0x0000001017177220 */ /* 0x000fe20000400000 */
[----:B------:R-:W-:-:S03]  /*6cd0*/  ISETP.GT.AND P5, PT, R0, RZ, P1 ;  /* 0x000000ff0000720c */ /* 0x000fc60000fa4270 */
[----:B---3--:R-:W-:-:S05]  /*6ce0*/  FFMA R23, R234, R2, R23 ;  /* 0x00000002ea177223 */ /* 0x008fca0000000017 */
[----:B------:R-:W-:-:S05]  /*6cf0*/  F2FP.F16.F32.PACK_AB R23, RZ, R23 ;  /* 0x00000017ff17723e */ /* 0x000fca00000000ff */
[----:B------:R3:W-:Y:S01]  /*6d00*/  @P4 STG.E.U16 desc[UR4][R4.64+0x10], R23 ;  /* 0x0000101704004986 */ /* 0x0007e2000c101504 */
[----:B------:R-:W-:Y:S05]  /*6d10*/  @!P5 BRA `(.L_x_43) ;  /* 0x000000000008d947 */ /* 0x000fea0003800000 */
[----:B------:R-:W-:Y:S02]  /*6d20*/  ULDC.64 UR4, c[0x0][0x208] ;  /* 0x0000820000047ab9 */ /* 0x000fe40000000a00 */
[----:B------:R4:W5:Y:S03]  /*6d30*/  LDG.E.LTC128B.U16 R22, desc[UR4][R18.64+0x12] ;  /* 0x0000120412167981 */ /* 0x000966000c1e1520 */
.L_x_43:
[----:B------:R-:W-:Y:S05]  /*6d40*/  BSYNC B1 ;  /* 0x0000000000017941 */ /* 0x000fea0003800000 */
.L_x_42:
[----:B------:R-:W2:Y:S01]  /*6d50*/  LDL.LU R234, [R1+0x74] ;  /* 0x0000740001ea7983 */ /* 0x000ea20000300800 */
[----:B---3-5:R-:W-:Y:S01]  /*6d60*/  HADD2.F32 R23, -RZ, R22.H0_H0 ;  /* 0x20000016ff177230 */ /* 0x028fe20000004100 */
[----:B------:R-:W-:Y:S01]  /*6d70*/  ISETP.GT.AND P4, PT, R0, 0x8, P2 ;  /* 0x000000080000780c */ /* 0x000fe20001784270 */
[----:B------:R-:W-:Y:S01]  /*6d80*/  ULDC.64 UR4, c[0x0][0x208] ;  /* 0x0000820000047ab9 */ /* 0x000fe20000000a00 */
[----:B------:R-:W-:Y:S02]  /*6d90*/  BSSY B1, `(.L_x_44) ;  /* 0x0000008000017945 */ /* 0x000fe40003800000 */
[----:B------:R-:W-:-:S04]  /*6da0*/  FMUL R23, R23, R16 ;  /* 0x0000001017177220 */ /* 0x000fc80000400000 */
[----:B--2---:R-:W-:-:S05]  /*6db0*/  FFMA R23, R234, R2, R23 ;  /* 0x00000002ea177223 */ /* 0x004fca0000000017 */
[----:B------:R-:W-:-:S05]  /*6dc0*/  F2FP.F16.F32.PACK_AB R23, RZ, R23 ;  /* 0x00000017ff17723e */ /* 0x000fca00000000ff */
[----:B------:R2:W-:Y:S01]  /*6dd0*/  @P5 STG.E.U16 desc[UR4][R4.64+0x12], R23 ;  /* 0x0000121704005986 */ /* 0x0005e2000c101504 */
[----:B------:R-:W-:Y:S05]  /*6de0*/  @!P4 BRA `(.L_x_45) ;  /* 0x000000000008c947 */ /* 0x000fea0003800000 */
[----:B------:R-:W-:Y:S02]  /*6df0*/  ULDC.64 UR4, c[0x0][0x208] ;  /* 0x0000820000047ab9 */ /* 0x000fe40000000a00 */
[----:B------:R3:W5:Y:S03]  /*6e00*/  LDG.E.LTC128B.U16 R22, desc[UR4][R12.64+0x10] ;  /* 0x000010040c167981 */ /* 0x000766000c1e1520 */
.L_x_45:
[----:B------:R-:W-:Y:S05]  /*6e10*/  BSYNC B1 ;  /* 0x0000000000017941 */ /* 0x000fea0003800000 */
.L_x_44:
[----:B------:R-:W4:Y:S01]  /*6e20*/  LDL.LU R234, [R1+0x78] ;  /* 0x0000780001ea7983 */ /* 0x000f220000300800 */
[----:B--2--5:R-:W-:Y:S01]  /*6e30*/  HADD2.F32 R23, -RZ, R22.H0_H0 ;  /* 0x20000016ff177230 */ /* 0x024fe20000004100 */
[----:B------:R-:W-:Y:S01]  /*6e40*/  ISETP.GT.AND P5, PT, R0, 0x8, P1 ;  /* 0x000000080000780c */ /* 0x000fe20000fa4270 */
[----:B------:R-:W-:Y:S01]  /*6e50*/  ULDC.64 UR4, c[0x0][0x208] ;  /* 0x0000820000047ab9 */ /* 0x000fe20000000a00 */
[----:B------:R-:W-:Y:S02]  /*6e60*/  BSSY B1, `(.L_x_46) ;  /* 0x0000008000017945 */ /* 0x000fe40003800000 */
[----:B------:R-:W-:-:S04]  /*6e70*/  FMUL R23, R23, R16 ;  /* 0x0000001017177220 */ /* 0x000fc80000400000 */
[----:B----4-:R-:W-:-:S05]  /*6e80*/  FFMA R23, R234, R2, R23 ;  /* 0x00000002ea177223 */ /* 0x010fca0000000017 */
[----:B------:R-:W-:-:S05]  /*6e90*/  F2FP.F16.F32.PACK_AB R23, RZ, R23 ;  /* 0x00000017ff17723e */ /* 0x000fca00000000ff */
[----:B------:R2:W-:Y:S01]  /*6ea0*/  @P4 STG.E.U16 desc[UR4][R232.64+0x10], R23 ;  /* 0x00001017e8004986 */ /* 0x0005e2000c101504 */
[----:B------:R-:W-:Y:S05]  /*6eb0*/  @!P5 BRA `(.L_x_47) ;  /* 0x000000000008d947 */ /* 0x000fea0003800000 */
[----:B------:R-:W-:Y:S02]  /*6ec0*/  ULDC.64 UR4, c[0x0][0x208] ;  /* 0x0000820000047ab9 */ /* 0x000fe40000000a00 */
[----:B------:R4:W5:Y:S03]  /*6ed0*/  LDG.E.LTC128B.U16 R22, desc[UR4][R12.64+0x12] ;  /* 0x000012040c167981 */ /* 0x000966000c1e1520 */
.L_x_47:
[----:B------:R-:W-:Y:S05]  /*6ee0*/  BSYNC B1 ;  /* 0x0000000000017941 */ /* 0x000fea0003800000 */
.L_x_46:
[----:B--2---:R-:W2:Y:S04]  /*6ef0*/  LDL R23, [R1+0x9c] ;  /* 0x00009c0001177983 */ /* 0x004ea80000100800 */
[----:B------:R1:W-:Y:S04]  /*6f00*/  STL.64 [R1+0xd8], R18 ;  /* 0x0000d81201007387 */ /* 0x0003e80000100a00 */
[----:B-1----:R-:W3:Y:S01]  /*6f10*/  LDL.LU R19, [R1+0x7c] ;  /* 0x00007c0001137983 */ /* 0x002ee20000300800 */
[----:B------:R-:W-:-:S03]  /*6f20*/  IMAD.MOV.U32 R9, RZ, RZ, R235 ;  /* 0x000000ffff097224 */ /* 0x000fc600078e00eb */
[----:B------:R-:W-:Y:S04]  /*6f30*/  STL [R1+0xd0], R3 ;  /* 0x0000d00301007387 */ /* 0x000fe80000100800 */
[----:B------:R-:W-:Y:S04]  /*6f40*/  STL.64 [R1+0xc8], R12 ;  /* 0x0000c80c01007387 */ /* 0x000fe80000100a00 */
[----:B------:R1:W-:Y:S04]  /*6f50*/  STL.64 [R1+0xc0], R4 ;  /* 0x0000c00401007387 */ /* 0x0003e80000100a00 */
[----:B------:R-:W4:Y:S01]  /*6f60*/  LDL.LU R235, [R1+0x40] ;  /* 0x0000400001eb7983 */ /* 0x000f220000300800 */
[----:B--2---:R-:W-:Y:S01]  /*6f70*/  R2UR UR7, R23 ;  /* 0x00000000170772ca */ /* 0x004fe200000e0000 */
[----:B-----5:R-:W-:-:S05]  /*6f80*/  HADD2.F32 R23, -RZ, R22.H0_H0 ;  /* 0x20000016ff177230 */ /* 0x020fca0000004100 */
[----:B------:R-:W-:-:S04]  /*6f90*/  FMUL R23, R23, R16 ;  /* 0x0000001017177220 */ /* 0x000fc80000400000 */
[----:B---3--:R-:W-:Y:S01]  /*6fa0*/  FFMA R23, R19, R2, R23 ;  /* 0x0000000213177223 */ /* 0x008fe20000000017 */
[----:B------:R-:W-:Y:S02]  /*6fb0*/  IMAD.WIDE.U32 R18, R14, 0x78, R8 ;  /* 0x000000780e127825 */ /* 0x000fe400078e0008 */
[----:B------:R-:W2:Y:S02]  /*6fc0*/  LDL.64 R8, [R1+0x90] ;  /* 0x0000900001087983 */ /* 0x000ea40000100a00 */
[----:B------:R-:W-:Y:S01]  /*6fd0*/  F2FP.F16.F32.PACK_AB R23, RZ, R23 ;  /* 0x00000017ff17723e */ /* 0x000fe200000000ff */
[----:B------:R-:W-:-:S03]  /*6fe0*/  ULDC.64 UR4, c[0x0][0x208] ;  /* 0x0000820000047ab9 */ /* 0x000fc60000000a00 */
[----:B------:R-:W-:Y:S01]  /*6ff0*/  PRMT R234, R23, 0x7610, R234 ;  /* 0x0000761017ea7816 */ /* 0x000fe200000000ea */
[----:B------:R-:W-:-:S04]  /*7000*/  IMAD R23, R15, 0x78, RZ ;  /* 0x000000780f177824 */ /* 0x000fc800078e02ff */
[----:B------:R3:W-:Y:S01]  /*7010*/  @P5 STG.E.U16 desc[UR4][R232.64+0x12], R234 ;  /* 0x000012eae8005986 */ /* 0x0007e2000c101504 */
[----:B-1----:R-:W-:-:S03]  /*7020*/  IMAD.IADD R4, R19, 0x1, R23 ;  /* 0x0000000113047824 */ /* 0x002fc600078e0217 */
[----:B---3--:R-:W3:Y:S04]  /*7030*/  LDL R234, [R1+0x8c] ;  /* 0x00008c0001ea7983 */ /* 0x008ee80000100800 */
[----:B------:R1:W-:Y:S01]  /*7040*/  STL.64 [R1+0x68], R18 ;  /* 0x0000681201007387 */ /* 0x0003e20000100a00 */
[----:B--2---:R-:W-:-:S03]  /*7050*/  IADD3 R9, P5, R8, R18, RZ ;  /* 0x0000001208097210 */ /* 0x004fc60007fbe0ff */
[----:B-1----:R-:W5:Y:S02]  /*7060*/  LDL.LU.64 R18, [R1+0xd8] ;  /* 0x0000d80001127983 */ /* 0x002f640000300a00 */
[----:B------:R-:W-:Y:S02]  /*7070*/  IMAD.X R15, R4, 0x1, R237, P5 ;  /* 0x00000001040f7824 */ /* 0x000fe400028e06ed */
[----:B------:R1:W-:Y:S02]  /*7080*/  STL [R1+0x70], R4 ;  /* 0x0000700401007387 */ /* 0x0003e40000100800 */
[----:B-1----:R-:W-:-:S04]  /*7090*/  IMAD.WIDE.U32 R4, R14, 0x78, R20 ;  /* 0x000000780e047825 */ /* 0x002fc800078e0014 */
[----:B0---4-:R-:W-:Y:S02]  /*70a0*/  IMAD.IADD R13, R23, 0x1, R5 ;  /* 0x00000001170d7824 */ /* 0x011fe400078e0205 */
[----:B------:R-:W2:Y:S01]  /*70b0*/  LDL R23, [R1+0xa8] ;  /* 0x0000a80001177983 */ /* 0x000ea20000100800 */
[----:B------:R-:W-:Y:S02]  /*70c0*/  ISETP.GT.AND P4, PT, R0, 0x80, P0 ;  /* 0x000000800000780c */ /* 0x000fe40000784270 */
[----:B------:R-:W-:-:S04]  /*70d0*/  LEA R8, P5, R9, R6, 0x1 ;  /* 0x0000000609087211 */ /* 0x000fc800078a08ff */
[--C-:B------:R-:W-:Y:S02]  /*70e0*/  LEA.HI.X R9, R9, R7, R15.reuse, 0x1, P5 ;  /* 0x0000000709097211 */ /* 0x100fe400028f0c0f */
[----:B------:R-:W-:Y:S01]  /*70f0*/  PRMT R15, R22, 0x7610, R15 ;  /* 0x00007610160f7816 */ /* 0x000fe2000000000f */
[----:B------:R-:W-:-:S05]  /*7100*/  IMAD.MOV.U32 R12, RZ, RZ, R4 ;  /* 0x000000ffff0c7224 */ /* 0x000fca00078e0004 */
[----:B------:R0:W4:Y:S02]  /*7110*/  @P4 LDG.E.LTC128B.U16 R15, desc[UR4][R8.64] ;  /* 0x00000004080f4981 */ /* 0x000124000c1e1520 */
[----:B0-----:R-:W-:-:S03]  /*7120*/  IMAD.WIDE.U32 R8, R17, R14, R12 ;  /* 0x0000000e11087225 */ /* 0x001fc600078e000c */
[----:B------:R-:W-:-:S04]  /*7130*/  IADD3 R22, P5, R10, R8, RZ ;  /* 0x000000080a167210 */ /* 0x000fc80007fbe0ff */
[----:B--2---:R-:W-:Y:S02]  /*7140*/  IADD3.X R23, R11, R23, R9, P5, !PT ;  /* 0x000000170b177210 */ /* 0x004fe40002ffe409 */
[----:B------:R-:W2:Y:S02]  /*7150*/  LDL R9, [R1+0x88] ;  /* 0x0000880001097983 */ /* 0x000ea40000100800 */
[----:B--2---:R-:W-:-:S04]  /*7160*/  IMAD.WIDE.U32 R22, R9, UR7, R22 ;  /* 0x0000000709167c25 */ /* 0x004fc8000f8e0016 */
[----:B---3--:R-:W-:Y:S01]  /*7170*/  IMAD.IADD R9, R234, 0x1, R23 ;  /* 0x00000001ea097824 */ /* 0x008fe200078e0217 */
[----:B------:R-:W-:-:S04]  /*7180*/  LEA R8, P5, R22, R6, 0x1 ;  /* 0x0000000616087211 */ /* 0x000fc800078a08ff */
[----:B------:R-:W-:Y:S01]  /*7190*/  LEA.HI.X R9, R22, R7, R9, 0x1, P5 ;  /* 0x0000000716097211 */ /* 0x000fe200028f0c09 */
[----:B----4-:R-:W-:-:S05]  /*71a0*/  HADD2.F32 R22, -RZ, R15.H0_H0 ;  /* 0x2000000fff167230 */ /* 0x010fca0000004100 */
[----:B------:R-:W-:Y:S01]  /*71b0*/  FMUL R22, R22, R16 ;  /* 0x0000001016167220 */ /* 0x000fe20000400000 */
[----:B------:R-:W-:-:S03]  /*71c0*/  IMAD.U32 R23, RZ, RZ, UR9 ;  /* 0x00000009ff177e24 */ /* 0x000fc6000f8e00ff */
[----:B------:R-:W-:Y:S01]  /*71d0*/  FFMA R22, R235, R2, R22 ;  /* 0x00000002eb167223 */ /* 0x000fe20000000016 */
[----:B------:R-:W-:Y:S01]  /*71e0*/  IMAD.U32 R234, RZ, RZ, UR8 ;  /* 0x00000008ffea7e24 */ /* 0x000fe2000f8e00ff */
[----:B------:R-:W-:Y:S01]  /*71f0*/  IADD3 R4, P5, R20, R4, RZ ;  /* 0x0000000414047210 */ /* 0x000fe20007fbe0ff */
[----:B------:R-:W-:Y:S02]  /*7200*/  IMAD R23, R23, 0xf0, RZ ;  /* 0x000000f017177824 */ /* 0x000fe400078e02ff */
[----:B------:R-:W-:Y:S01]  /*7210*/  F2FP.F16.F32.PACK_AB R22, RZ, R22 ;  /* 0x00000016ff16723e */ /* 0x000fe200000000ff */
[----:B------:R-:W-:Y:S02]  /*7220*/  IMAD.WIDE.U32 R234, R234, 0xf0, R232 ;  /* 0x000000f0eaea7825 */ /* 0x000fe400078e00e8 */
[----:B------:R0:W-:Y:S01]  /*7230*/  STL [R1+0x74], R23 ;  /* 0x0000741701007387 */ /* 0x0001e20000100800 */
[----:B------:R-:W-:Y:S01]  /*7240*/  PRMT R3, R22, 0x7610, R3 ;  /* 0x0000761016037816 */ /* 0x000fe20000000003 */
[----:B------:R-:W-:-:S02]  /*7250*/  IMAD.X R5, R13, 0x1, R21, P5 ;  /* 0x000000010d057824 */ /* 0x000fc400028e0615 */
[----:B------:R-:W-:Y:S02]  /*7260*/  @P4 IMAD.MOV.U32 R22, RZ, RZ, R234 ;  /* 0x000000ffff164224 */ /* 0x000fe400078e00ea */
[----:B------:R-:W-:-:S04]  /*7270*/  IMAD.WIDE.U32 R4, R17, R14, R4 ;  /* 0x0000000e11047225 */ /* 0x000fc800078e0004 */
[----:B0-----:R-:W-:-:S05]  /*7280*/  IMAD.IADD R23, R235, 0x1, R23 ;  /* 0x00000001eb177824 */ /* 0x001fca00078e0217 */
[----:B------:R0:W-:Y:S04]  /*7290*/  @P4 STG.E.U16 desc[UR4][R22.64], R3 ;  /* 0x0000000316004986 */ /* 0x0001e8000c101504 */
[----:B0-----:R0:W5:Y:S04]  /*72a0*/  LDL.LU R3, [R1+0xd0] ;  /* 0x0000d00001037983 */ /* 0x0011680000300800 */
[----:B------:R0:W5:Y:S04]  /*72b0*/  LDL.LU.64 R12, [R1+0xc8] ;  /* 0x0000c800010c7983 */ /* 0x0001680000300a00 */
[----:B------:R1:W-:Y:S04]  /*72c0*/  STL.64 [R1+0x60], R4 ;  /* 0x0000600401007387 */ /* 0x0003e80000100a00 */
[----:B-1----:R0:W5:Y:S01]  /*72d0*/  LDL.LU.64 R4, [R1+0xc0] ;  /* 0x0000c00001047983 */ /* 0x0021620000300a00 */
[----:B------:R-:W-:Y:S01]  /*72e0*/  ISETP.GT.AND P4, PT, R0, 0x80, P3 ;  /* 0x000000800000780c */ /* 0x000fe20001f84270 */
[----:B------:R-:W-:-:S12]  /*72f0*/  BSSY B1, `(.L_x_48) ;  /* 0x0000004000017945 */ /* 0x000fd80003800000 */
[----:B0-----:R-:W-:Y:S05]  /*7300*/  @!P4 BRA `(.L_x_49) ;  /* 0x000000000008c947 */ /* 0x001fea0003800000 */
[----:B------:R-:W-:Y:S02]  /*7310*/  ULDC.64 UR4, c[0x0][0x208] ;  /* 0x0000820000047ab9 */ /* 0x000fe40000000a00 */
[----:B------:R0:W5:Y:S03]  /*7320*/  LDG.E.LTC128B.U16 R15, desc[UR4][R8.64+0x2] ;  /* 0x00000204080f7981 */ /* 0x000166000c1e1520 */
.L_x_49:
[----:B------:R-:W-:Y:S05]  /*7330*/  BSYNC B1 ;  /* 0x0000000000017941 */ /* 0x000fea0003800000 */
.L_x_48:
[----:B-----5:R1:W-:Y:S04]  /*7340*/  STL.64 [R1+0xd8], R18 ;  /* 0x0000d81201007387 */ /* 0x0203e80000100a00 */
[----:B-1----:R-:W2:Y:S04]  /*7350*/  LDL.LU.64 R18, [R1+0x60] ;  /* 0x0000600001127983 */ /* 0x002ea80000300a00 */
[----:B------:R1:W-:Y:S04]  /*7360*/  STL.64 [R1+0xd0], R12 ;  /* 0x0000d00c01007387 */ /* 0x0003e80000100a00 */
[----:B-1----:R-:W3:Y:S01]  /*7370*/  LDL.LU R13, [R1+0x44] ;  /* 0x00004400010d7983 */ /* 0x002ee20000300800 */
[----:B------:R-:W-:-:S03]  /*7380*/  HADD2.F32 R14, -RZ, R15.H0_H0 ;  /* 0x2000000fff0e7230 */ /* 0x000fc60000004100 */
[----:B------:R0:W-:Y:S02]  /*7390*/  STL.64 [R1+0xc8], R8 ;  /* 0x0000c80801007387 */ /* 0x0001e40000100a00 */
[----:B------:R-:W-:Y:S02]  /*73a0*/  FMUL R14, R14, R16 ;  /* 0x000000100e0e7220 */ /* 0x000fe40000400000 */
[----:B0-----:R-:W4:Y:S04]  /*73b0*/  LDL.LU.64 R8, [R1+0x68] ;  /* 0x0000680001087983 */ /* 0x001f280000300a00 */
[----:B------:R0:W-:Y:S04]  /*73c0*/  STL.64 [R1+0xc0], R4 ;  /* 0x0000c00401007387 */ /* 0x0001e80000100a00 */
[----:B0-----:R-:W4:Y:S01]  /*73d0*/  LDL.LU.64 R4, [R1+0x90] ;  /* 0x0000900001047983 */ /* 0x001f220000300a00 */
[----:B------:R-:W-:Y:S01]  /*73e0*/  ULDC.64 UR4, c[0x0][0x208] ;  /* 0x0000820000047ab9 */ /* 0x000fe20000000a00 */
[----:B--2---:R-:W-:Y:S01]  /*73f0*/  IADD3 R12, P5, R10, R18, RZ ;  /* 0x000000120a0c7210 */ /* 0x004fe20007fbe0ff */
[----:B---3--:R-:W-:-:S02]  /*7400*/  FFMA R14, R13, R2, R14 ;  /* 0x000000020d0e7223 */ /* 0x008fc4000000000e */
[----:B------:R-:W2:Y:S03]  /*7410*/  LDL.LU R13, [R1+0xa8] ;  /* 0x0000a800010d7983 */ /* 0x000ea60000300800 */
[----:B------:R-:W-:-:S04]  /*7420*/  F2FP.F16.F32.PACK_AB R10, RZ, R14 ;  /* 0x0000000eff0a723e */ /* 0x000fc800000000ff */
[----:B------:R-:W-:Y:S01]  /*7430*/  PRMT R14, R10, 0x7610, R14 ;  /* 0x000076100a0e7816 */ /* 0x000fe2000000000e */
[----:B------:R-:W-:Y:S01]  /*7440*/  @P4 IMAD.MOV.U32 R10, RZ, RZ, R234 ;  /* 0x000000ffff0a4224 */ /* 0x000fe200078e00ea */
[----:B--2---:R-:W-:Y:S01]  /*7450*/  IADD3.X R13, R11, R13, R19, P5, !PT ;  /* 0x0000000d0b0d7210 */ /* 0x004fe20002ffe413 */
[----:B------:R-:W-:Y:S01]  /*7460*/  @P4 IMAD.MOV.U32 R11, RZ, RZ, R23 ;  /* 0x000000ffff0b4224 */ /* 0x000fe200078e0017 */
[----:B------:R0:W5:Y:S04]  /*7470*/  LDL.LU.64 R18, [R1+0xd8] ;  /* 0x0000d80001127983 */ /* 0x0001680000300a00 */
[----:B------:R1:W-:Y:S04]  /*7480*/  STL.64 [R1+0x40], R12 ;  /* 0x0000400c01007387 */ /* 0x0003e80000100a00 */
[----:B------:R2:W-:Y:S04]  /*7490*/  @P4 STG.E.U16 desc[UR4][R10.64+0x2], R14 ;  /* 0x0000020e0a004986 */ /* 0x0005e8000c101504 */
[----:B-1----:R0:W5:Y:S04]  /*74a0*/  LDL.LU.64 R12, [R1+0xd0] ;  /* 0x0000d000010c7983 */ /* 0x0021680000300a00 */
[----:B--2---:R-:W2:Y:S01]  /*74b0*/  LDL.LU R10, [R1+0x70] ;  /* 0x00007000010a7983 */ /* 0x004ea20000300800 */
[----:B----4-:R-:W-:-:S03]  /*74c0*/  IADD3 R11, P4, P5, R4, R8, R20 ;  /* 0x00000008040b7210 */ /* 0x010fc60007d9e014 */
[----:B------:R0:W5:Y:S04]  /*74d0*/  LDL.LU.64 R8, [R1+0xc8] ;  /* 0x0000c80001087983 */ /* 0x0001680000300a00 */
[----:B------:R0:W5:Y:S01]  /*74e0*/  LDL.LU.64 R4, [R1+0xc0] ;  /* 0x0000c00001047983 */ /* 0x0001620000300a00 */
[----:B------:R-:W-:Y:S01]  /*74f0*/  ISETP.GT.AND P0, PT, R0, 0x88, P0 ;  /* 0x000000880000780c */ /* 0x000fe20000704270 */
[----:B------:R-:W-:Y:S01]  /*7500*/  BSSY B1, `(.L_x_50) ;  /* 0x0000008000017945 */ /* 0x000fe20003800000 */
[----:B------:R-:W-:Y:S02]  /*7510*/  PRMT R17, R15, 0x7610, R17 ;  /* 0x000076100f117816 */ /* 0x000fe40000000011 */
[----:B--2---:R-:W-:Y:S02]  /*7520*/  IADD3.X R20, R237, R10, R21, P4, P5 ;  /* 0x0000000aed147210 */ /* 0x004fe400027ea415 */
[----:B------:R-:W-:-:S04]  /*7530*/  LEA R10, P4, R11, R6, 0x1 ;  /* 0x000000060b0a7211 */ /* 0x000fc800078808ff */
[----:B------:R-:W-:-:S03]  /*7540*/  LEA.HI.X R11, R11, R7, R20, 0x1, P4 ;  /* 0x000000070b0b7211 */ /* 0x000fc600020f0c14 */
[----:B0-----:R-:W-:Y:S06]  /*7550*/  @!P0 BRA `(.L_x_51) ;  /* 0x0000000000088947 */ /* 0x001fec0003800000 */
[----:B------:R-:W-:Y:S02]  /*7560*/  ULDC.64 UR4, c[0x0][0x208] ;  /* 0x0000820000047ab9 */ /* 0x000fe40000000a00 */
[----:B------:R0:W5:Y:S03]  /*7570*/  LDG.E.LTC128B.U16 R17, desc[UR4][R10.64] ;  /* 0x000000040a117981 */ /* 0x000166000c1e1520 */
.L_x_51:
[----:B------:R-:W-:Y:S05]  /*7580*/  BSYNC B1 ;  /* 0x0000000000017941 */ /* 0x000fea0003800000 */
.L_x_50:
[----:B0-----:R-:W2:Y:S04]  /*7590*/  LDL R11, [R1+0x9c] ;  /* 0x00009c00010b7983 */ /* 0x001ea80000100800 */
[----:B-----5:R0:W-:Y:S04]  /*75a0*/  STL.64 [R1+0xc8], R4 ;  /* 0x0000c80401007387 */ /* 0x0201e80000100a00 */
[----:B0-----:R-:W3:Y:S04]  /*75b0*/  LDL.LU.64 R4, [R1+0x40] ;  /* 0x0000400001047983 */ /* 0x001ee80000300a00 */
[----:B------:R-:W3:Y:S04]  /*75c0*/  LDL.LU R14, [R1+0x88] ;  /* 0x00008800010e7983 */ /* 0x000ee80000300800 */
[----:B------:R0:W-:Y:S04]  /*75d0*/  STL [R1+0xc0], R3 ;  /* 0x0000c00301007387 */ /* 0x0001e80000100800 */
[----:B0-----:R-:W4:Y:S04]  /*75e0*/  LDL.LU R3, [R1+0x8c] ;  /* 0x00008c0001037983 */ /* 0x001f280000300800 */
[----:B------:R-:W4:Y:S04]  /*75f0*/  LDL.LU R21, [R1+0x48] ;  /* 0x0000480001157983 */ /* 0x000f280000300800 */
[----:B------:R-:W4:Y:S04]  /*7600*/  LDL R10, [R1+0xb0] ;  /* 0x0000b000010a7983 */ /* 0x000f280000100800 */
[----:B------:R-:W4:Y:S01]  /*7610*/  LDL R20, [R1+0xb4] ;  /* 0x0000b40001147983 */ /* 0x000f220000100800 */
[----:B--2---:R-:W-:Y:S01]  /*7620*/  R2UR UR4, R11 ;  /* 0x000000000b0472ca */ /* 0x004fe200000e0000 */
[----:B------:R-:W-:-:S12]  /*7630*/  HADD2.F32 R11, -RZ, R17.H0_H0 ;  /* 0x20000011ff0b7230 */ /* 0x000fd80000004100 */
[----:B---3--:R-:W-:Y:S02]  /*7640*/  IMAD.WIDE.U32 R14, R14, UR4, R4 ;  /* 0x000000040e0e7c25 */ /* 0x008fe4000f8e0004 */
[----:B------:R0:W5:Y:S02]  /*7650*/  LDL.LU.64 R4, [R1+0xc8] ;  /* 0x0000c80001047983 */ /* 0x0001640000300a00 */
[----:B------:R-:W-:Y:S01]  /*7660*/  FMUL R11, R11, R16 ;  /* 0x000000100b0b7220 */ /* 0x000fe20000400000 */
[----:B----4-:R-:W-:Y:S02]  /*7670*/  IMAD.IADD R15, R3, 0x1, R15 ;  /* 0x00000001030f7824 */ /* 0x010fe400078e020f */
[----:B------:R0:W5:Y:S01]  /*7680*/  LDL.LU R3, [R1+0xc0] ;  /* 0x0000c00001037983 */ /* 0x0001620000300800 */
[----:B------:R-:W-:Y:S01]  /*7690*/  ISETP.GT.AND P3, PT, R0, 0x88, P3 ;  /* 0x000000880000780c */ /* 0x000fe20001f64270 */
[----:B------:R-:W-:Y:S01]  /*76a0*/  FFMA R11, R21, R2, R11 ;  /* 0x00000002150b7223 */ /* 0x000fe2000000000b */
[----:B------:R-:W-:Y:S01]  /*76b0*/  LEA R6, P5, R14, R6, 0x1 ;  /* 0x000000060e067211 */ /* 0x000fe200078a08ff */
[----:B------:R-:W-:Y:S01]  /*76c0*/  ULDC.64 UR4, c[0x0][0x208] ;  /* 0x0000820000047ab9 */ /* 0x000fe20000000a00 */
[----:B------:R-:W-:Y:S01]  /*76d0*/  BSSY B1, `(.L_x_52) ;  /* 0x000000a000017945 */ /* 0x000fe20003800000 */
[----:B------:R-:W-:-:S02]  /*76e0*/  IADD3 R10, P4, R10, R234, RZ ;  /* 0x000000ea0a0a7210 */ /* 0x000fc40007f9e0ff */
[----:B------:R-:W-:Y:S02]  /*76f0*/  LEA.HI.X R7, R14, R7, R15, 0x1, P5 ;  /* 0x000000070e077211 */ /* 0x000fe400028f0c0f */
[----:B------:R-:W-:Y:S01]  /*7700*/  F2FP.F16.F32.PACK_AB R14, RZ, R11 ;  /* 0x0000000bff0e723e */ /* 0x000fe200000000ff */
[----:B------:R-:W-:-:S05]  /*7710*/  IMAD.X R11, R23, 0x1, R20, P4 ;  /* 0x00000001170b7824 */ /* 0x000fca00020e0614 */
[----:B------:R1:W-:Y:S02]  /*7720*/  @P0 STG.E.U16 desc[UR4][R10.64], R14 ;  /* 0x0000000e0a000986 */ /* 0x0003e4000c101504 */
[----:B-1----:R-:W-:Y:S01]  /*7730*/  PRMT R14, R17, 0x7610, R14 ;  /* 0x00007610110e7816 */ /* 0x002fe2000000000e */
[----:B0-----:R-:W-:Y:S06]  /*7740*/  @!P3 BRA `(.L_x_53) ;  /* 0x000000000008b947 */ /* 0x001fec0003800000 */
[----:B------:R-:W-:Y:S02]  /*7750*/  ULDC.64 UR4, c[0x0][0x208] ;  /* 0x0000820000047ab9 */ /* 0x000fe40000000a00 */
[----:B------:R0:W5:Y:S03]  /*7760*/  LDG.E.LTC128B.U16 R14, desc[UR4][R6.64+0x2] ;  /* 0x00000204060e7981 */ /* 0x000166000c1e1520 */
.L_x_53:
[----:B------:R-:W-:Y:S05]  /*7770*/  BSYNC B1 ;  /* 0x0000000000017941 */ /* 0x000fea0003800000 */
.L_x_52:
[----:B------:R-:W2:Y:S01]  /*7780*/  LDL.LU R17, [R1+0x4c] ;  /* 0x00004c0001117983 */ /* 0x000ea20000300800 */
[----:B-----5:R-:W-:Y:S01]  /*7790*/  HADD2.F32 R15, -RZ, R14.H0_H0 ;  /* 0x2000000eff0f7230 */ /* 0x020fe20000004100 */
        /* <DEDUP_REMOVED lines=10> */
.L_x_55:
[----:B------:R-:W-:Y:S05]  /*7840*/  BSYNC B1 ;  /* 0x0000000000017941 */ /* 0x000fea0003800000 */
.L_x_54:
[----:B------:R-:W3:Y:S01]  /*7850*/  LDL.LU R17, [R1+0x50] ;  /* 0x0000500001117983 */ /* 0x000ee20000300800 */
[----:B-1---5:R-:W-:Y:S01]  /*7860*/  HADD2.F32 R15, -RZ, R14.H0_H0 ;  /* 0x2000000eff0f7230 */ /* 0x022fe20000004100 */
[----:B------:R-:W-:Y:S01]  /*7870*/  ISETP.GT.AND P3, PT, R0, 0x80, P1 ;  /* 0x000000800000780c */ /* 0x000fe20000f64270 */
[----:B------:R-:W-:Y:S01]  /*7880*/  @P0 IMAD.MOV.U32 R20, RZ, RZ, R234 ;  /* 0x000000ffff140224 */ /* 0x000fe200078e00ea */
[----:B------:R-:W-:Y:S01]  /*7890*/  ULDC.64 UR4, c[0x0][0x208] ;  /* 0x0000820000047ab9 */ /* 0x000fe20000000a00 */
[----:B------:R-:W-:Y:S02]  /*78a0*/  @P0 IMAD.MOV.U32 R21, RZ, RZ, R23 ;  /* 0x000000ffff150224 */ /* 0x000fe400078e0017 */
[----:B------:R-:W-:Y:S01]  /*78b0*/  FMUL R15, R15, R16 ;  /* 0x000000100f0f7220 */ /* 0x000fe20000400000 */
[----:B------:R-:W-:Y:S03]  /*78c0*/  BSSY B1, `(.L_x_56) ;  /* 0x0000007000017945 */ /* 0x000fe60003800000 */
[----:B---3--:R-:W-:-:S05]  /*78d0*/  FFMA R15, R17, R2, R15 ;  /* 0x00000002110f7223 */ /* 0x008fca000000000f */
[----:B------:R-:W-:-:S05]  /*78e0*/  F2FP.F16.F32.PACK_AB R15, RZ, R15 ;  /* 0x0000000fff0f723e */ /* 0x000fca00000000ff */
[----:B------:R1:W-:Y:S01]  /*78f0*/  @P0 STG.E.U16 desc[UR4][R20.64+0x10], R15 ;  /* 0x0000100f14000986 */ /* 0x0003e2000c101504 */
[----:B------:R-:W-:Y:S05]  /*7900*/  @!P3 BRA `(.L_x_57) ;  /* 0x000000000008b947 */ /* 0x000fea0003800000 */
[----:B------:R-:W-:Y:S02]  /*7910*/  ULDC.64 UR4, c[0x0][0x208] ;  /* 0x0000820000047ab9 */ /* 0x000fe40000000a00 */
[----:B------:R3:W5:Y:S03]  /*7920*/  LDG.E.LTC128B.U16 R14, desc[UR4][R8.64+0x12] ;  /* 0x00001204080e7981 */ /* 0x000766000c1e1520 */
.L_x_57:
[----:B------:R-:W-:Y:S05]  /*7930*/  BSYNC B1 ;  /* 0x0000000000017941 */ /* 0x000fea0003800000 */
.L_x_56:
[----:B------:R-:W4:Y:S01]  /*7940*/  LDL.LU R17, [R1+0x54] ;  /* 0x0000540001117983 */ /* 0x000f220000300800 */
[----:B-1---5:R-:W-:Y:S01]  /*7950*/  HADD2.F32 R15, -RZ, R14.H0_H0 ;  /* 0x2000000eff0f7230 */ /* 0x022fe20000004100 */
[----:B------:R-:W-:Y:S01]  /*7960*/  ISETP.GT.AND P2, PT, R0, 0x88, P2 ;  /* 0x000000880000780c */ /* 0x000fe20001744270 */
[----:B------:R-:W-:Y:S01]  /*7970*/  @P3 IMAD.MOV.U32 R22, RZ, RZ, R234 ;  /* 0x000000ffff163224 */ /* 0x000fe200078e00ea */
[----:B------:R-:W-:Y:S01]  /*7980*/  ULDC.64 UR4, c[0x0][0x208] ;  /* 0x0000820000047ab9 */ /* 0x000fe20000000a00 */
[----:B------:R-:W-:Y:S01]  /*7990*/  BSSY B1, `(.L_x_58) ;  /* 0x0000008000017945 */ /* 0x000fe20003800000 */
[----:B------:R-:W-:-:S04]  /*79a0*/  FMUL R15, R15, R16 ;  /* 0x000000100f0f7220 */ /* 0x000fc80000400000 */
[----:B----4-:R-:W-:-:S05]  /*79b0*/  FFMA R15, R17, R2, R15 ;  /* 0x00000002110f7223 */ /* 0x010fca000000000f */
[----:B------:R-:W-:-:S05]  /*79c0*/  F2FP.F16.F32.PACK_AB R15, RZ, R15 ;  /* 0x0000000fff0f723e */ /* 0x000fca00000000ff */
[----:B------:R1:W-:Y:S01]  /*79d0*/  @P3 STG.E.U16 desc[UR4][R22.64+0x12], R15 ;  /* 0x0000120f16003986 */ /* 0x0003e2000c101504 */
[----:B------:R-:W-:Y:S05]  /*79e0*/  @!P2 BRA `(.L_x_59) ;  /* 0x000000000008a947 */ /* 0x000fea0003800000 */
[----:B------:R-:W-:Y:S02]  /*79f0*/  ULDC.64 UR4, c[0x0][0x208] ;  /* 0x0000820000047ab9 */ /* 0x000fe40000000a00 */
[----:B------:R4:W5:Y:S03]  /*7a00*/  LDG.E.LTC128B.U16 R14, desc[UR4][R6.64+0x10] ;  /* 0x00001004060e7981 */ /* 0x000966000c1e1520 */
.L_x_59:
[----:B------:R-:W-:Y:S05]  /*7a10*/  BSYNC B1 ;  /* 0x0000000000017941 */ /* 0x000fea0003800000 */
.L_x_58:
[----:B------:R-:W2:Y:S01]  /*7a20*/  LDL.LU R17, [R1+0x58] ;  /* 0x0000580001117983 */ /* 0x000ea20000300800 */
[----:B-1---5:R-:W-:Y:S01]  /*7a30*/  HADD2.F32 R15, -RZ, R14.H0_H0 ;  /* 0x2000000eff0f7230 */ /* 0x022fe20000004100 */
        /* <DEDUP_REMOVED lines=10> */
.L_x_61:
[----:B------:R-:W-:Y:S05]  /*7ae0*/  BSYNC B1 ;  /* 0x0000000000017941 */ /* 0x000fea0003800000 */
.L_x_60:
[----:B------:R-:W3:Y:S01]  /*7af0*/  LDL.LU R17, [R1+0x5c] ;  /* 0x00005c0001117983 */ /* 0x000ee20000300800 */
[----:B-1---5:R-:W-:Y:S01]  /*7b00*/  HADD2.F32 R15, -RZ, R14.H0_H0 ;  /* 0x2000000eff0f7230 */ /* 0x022fe20000004100 */
[----:B------:R-:W-:Y:S01]  /*7b10*/  ISETP.GT.AND P3, PT, R3, 0x10, PT ;  /* 0x000000100300780c */ /* 0x000fe20003f64270 */
[--C-:B------:R-:W-:Y:S01]  /*7b20*/  @P1 IMAD.MOV.U32 R20, RZ, RZ, R10.reuse ;  /* 0x000000ffff141224 */ /* 0x100fe200078e000a */
[----:B------:R-:W-:Y:S01]  /*7b30*/  ULDC.64 UR4, c[0x0][0x208] ;  /* 0x0000820000047ab9 */ /* 0x000fe20000000a00 */
[----:B------:R-:W-:Y:S02]  /*7b40*/  @P1 IMAD.MOV.U32 R21, RZ, RZ, R11 ;  /* 0x000000ffff151224 */ /* 0x000fe400078e000b */
[----:B------:R-:W-:Y:S01]  /*7b50*/  FMUL R15, R15, R16 ;  /* 0x000000100f0f7220 */ /* 0x000fe20000400000 */
[----:B------:R-:W-:Y:S01]  /*7b60*/  ISETP.GT.AND P0, PT, R0, RZ, P3 ;  /* 0x000000ff0000720c */ /* 0x000fe20001f04270 */
[----:B------:R-:W-:Y:S01]  /*7b70*/  BSSY B1, `(.L_x_62) ;  /* 0x0000008000017945 */ /* 0x000fe20003800000 */
[----:B------:R-:W-:Y:S01]  /*7b80*/  PRMT R10, R14, 0x7610, R10 ;  /* 0x000076100e0a7816 */ /* 0x000fe2000000000a */
[----:B---3--:R-:W-:-:S05]  /*7b90*/  FFMA R15, R17, R2, R15 ;  /* 0x00000002110f7223 */ /* 0x008fca000000000f */
[----:B------:R-:W-:-:S05]  /*7ba0*/  F2FP.F16.F32.PACK_AB R15, RZ, R15 ;  /* 0x0000000fff0f723e */ /* 0x000fca00000000ff */
[----:B------:R1:W-:Y:S01]  /*7bb0*/  @P1 STG.E.U16 desc[UR4][R20.64+0x12], R15 ;  /* 0x0000120f14001986 */ /* 0x0003e2000c101504 */
[----:B------:R-:W-:Y:S05]  /*7bc0*/  @!P0 BRA `(.L_x_63) ;  /* 0x0000000000088947 */ /* 0x000fea0003800000 */
[----:B------:R-:W-:Y:S02]  /*7bd0*/  ULDC.64 UR4, c[0x0][0x208] ;  /* 0x0000820000047ab9 */ /* 0x000fe40000000a00 */
[----:B------:R3:W5:Y:S03]  /*7be0*/  LDG.E.LTC128B.U16 R10, desc[UR4][R18.64+0x20] ;  /* 0x00002004120a7981 */ /* 0x000766000c1e1520 */
.L_x_63:
[----:B------:R-:W-:Y:S05]  /*7bf0*/  BSYNC B1 ;  /* 0x0000000000017941 */ /* 0x000fea0003800000 */
.L_x_62:
[----:B------:R-:W2:Y:S01]  /*7c00*/  LDL.LU R14, [R1+0x20] ;  /* 0x00002000010e7983 */ /* 0x000ea20000300800 */
        /* <DEDUP_REMOVED lines=8> */
[----:B------:R2:W-:Y:S01]  /*7c90*/  @P0 STG.E.U16 desc[UR4][R4.64+0x20], R11 ;  /* 0x0000200b04000986 */ /* 0x0005e2000c101504 */
[----:B------:R-:W-:Y:S05]  /*7ca0*/  @!P1 BRA `(.L_x_65) ;  /* 0x0000000000089947 */ /* 0x000fea0003800000 */
[----:B------:R-:W-:Y:S02]  /*7cb0*/  ULDC.64 UR4, c[0x0][0x208] ;  /* 0x0000820000047ab9 */ /* 0x000fe40000000a00 */
[----:B------:R0:W5:Y:S03]  /*7cc0*/  LDG.E.LTC128B.U16 R10, desc[UR4][R18.64+0x22] ;  /* 0x00002204120a7981 */ /* 0x000166000c1e1520 */
.L_x_65:
[----:B------:R-:W-:Y:S05]  /*7cd0*/  BSYNC B1 ;  /* 0x0000000000017941 */ /* 0x000fea0003800000 */
.L_x_64:
[----:B-1----:R-:W3:Y:S01]  /*7ce0*/  LDL.LU R15, [R1+0x24] ;  /* 0x00002400010f7983 */ /* 0x002ee20000300800 */
[----:B--2--5:R-:W-:Y:S01]  /*7cf0*/  HADD2.F32 R11, -RZ, R10.H0_H0 ;  /* 0x2000000aff0b7230 */ /* 0x024fe20000004100 */
[----:B------:R-:W-:Y:S01]  /*7d00*/  ISETP.GT.AND P0, PT, R0, 0x8, P3 ;  /* 0x000000080000780c */ /* 0x000fe20001f04270 */
[----:B------:R-:W-:Y:S01]  /*7d10*/  ULDC.64 UR4, c[0x0][0x208] ;  /* 0x0000820000047ab9 */ /* 0x000fe20000000a00 */
[----:B------:R-:W-:Y:S01]  /*7d20*/  BSSY B1, `(.L_x_66) ;  /* 0x0000009000017945 */ /* 0x000fe20003800000 */
[----:B------:R-:W-:Y:S01]  /*7d30*/  PRMT R14, R10, 0x7610, R14 ;  /* 0x000076100a0e7816 */ /* 0x000fe2000000000e */
[----:B------:R-:W-:-:S04]  /*7d40*/  FMUL R11, R11, R16 ;  /* 0x000000100b0b7220 */ /* 0x000fc80000400000 */
[----:B---3--:R-:W-:-:S05]  /*7d50*/  FFMA R11, R15, R2, R11 ;  /* 0x000000020f0b7223 */ /* 0x008fca000000000b */
[----:B------:R-:W-:-:S05]  /*7d60*/  F2FP.F16.F32.PACK_AB R11, RZ, R11 ;  /* 0x0000000bff0b723e */ /* 0x000fca00000000ff */
[----:B------:R1:W-:Y:S01]  /*7d70*/  @P1 STG.E.U16 desc[UR4][R4.64+0x22], R11 ;  /* 0x0000220b04001986 */ /* 0x0003e2000c101504 */
[----:B------:R-:W-:Y:S05]  /*7d80*/  @!P0 BRA `(.L_x_67) ;  /* 0x0000000000088947 */ /* 0x000fea0003800000 */
[----:B------:R-:W-:Y:S02]  /*7d90*/  ULDC.64 UR4, c[0x0][0x208] ;  /* 0x0000820000047ab9 */ /* 0x000fe40000000a00 */
[----:B------:R2:W5:Y:S03]  /*7da0*/  LDG.E.LTC128B.U16 R14, desc[UR4][R12.64+0x20] ;  /* 0x000020040c0e7981 */ /* 0x000566000c1e1520 */
.L_x_67:
[----:B------:R-:W-:Y:S05]  /*7db0*/  BSYNC B1 ;  /* 0x0000000000017941 */ /* 0x000fea0003800000 */
.L_x_66:
[----:B-1----:R-:W3:Y:S01]  /*7dc0*/  LDL.LU R11, [R1+0x28] ;  /* 0x00002800010b7983 */ /* 0x002ee20000300800 */
[----:B-----5:R-:W-:Y:S01]  /*7dd0*/  HADD2.F32 R10, -RZ, R14.H0_H0 ;  /* 0x2000000eff0a7230 */ /* 0x020fe20000004100 */
[----:B------:R-:W-:Y:S01]  /*7de0*/  ISETP.GT.AND P4, PT, R0, 0x8, P2 ;  /* 0x000000080000780c */ /* 0x000fe20001784270 */
[----:B------:R-:W-:Y:S01]  /*7df0*/  ULDC.64 UR4, c[0x0][0x208] ;  /* 0x0000820000047ab9 */ /* 0x000fe20000000a00 */
[----:B------:R-:W-:Y:S02]  /*7e00*/  BSSY B1, `(.L_x_68) ;  /* 0x000000b000017945 */ /* 0x000fe40003800000 */
[----:B------:R-:W-:-:S04]  /*7e10*/  FMUL R10, R10, R16 ;  /* 0x000000100a0a7220 */ /* 0x000fc80000400000 */
[----:B---3--:R-:W-:Y:S01]  /*7e20*/  FFMA R10, R11, R2, R10 ;  /* 0x000000020b0a7223 */ /* 0x008fe2000000000a */
[----:B------:R-:W-:-:S04]  /*7e30*/  IMAD.MOV.U32 R11, RZ, RZ, R233 ;  /* 0x000000ffff0b7224 */ /* 0x000fc800078e00e9 */
[----:B------:R-:W-:-:S04]  /*7e40*/  F2FP.F16.F32.PACK_AB R10, RZ, R10 ;  /* 0x0000000aff0a723e */ /* 0x000fc800000000ff */
[----:B------:R-:W-:Y:S01]  /*7e50*/  PRMT R15, R10, 0x7610, R15 ;  /* 0x000076100a0f7816 */ /* 0x000fe2000000000f */
[----:B------:R-:W-:-:S05]  /*7e60*/  IMAD.MOV.U32 R10, RZ, RZ, R232 ;  /* 0x000000ffff0a7224 */ /* 0x000fca00078e00e8 */
[----:B------:R1:W-:Y:S01]  /*7e70*/  @P0 STG.E.U16 desc[UR4][R10.64+0x20], R15 ;  /* 0x0000200f0a000986 */ /* 0x0003e2000c101504 */
[----:B------:R-:W-:Y:S05]  /*7e80*/  @!P4 BRA `(.L_x_69) ;  /* 0x000000000008c947 */ /* 0x000fea0003800000 */
[----:B------:R-:W-:Y:S02]  /*7e90*/  ULDC.64 UR4, c[0x0][0x208] ;  /* 0x0000820000047ab9 */ /* 0x000fe40000000a00 */
[----:B------:R3:W5:Y:S03]  /*7ea0*/  LDG.E.LTC128B.U16 R14, desc[UR4][R12.64+0x22] ;  /* 0x000022040c0e7981 */ /* 0x000766000c1e1520 */
.L_x_69:
[----:B------:R-:W-:Y:S05]  /*7eb0*/  BSYNC B1 ;  /* 0x0000000000017941 */ /* 0x000fea0003800000 */
.L_x_68:
[----:B------:R-:W2:Y:S01]  /*7ec0*/  LDL.LU R17, [R1+0x2c] ;  /* 0x00002c0001117983 */ /* 0x000ea20000300800 */
[----:B-1---5:R-:W-:Y:S01]  /*7ed0*/  HADD2.F32 R15, -RZ, R14.H0_H0 ;  /* 0x2000000eff0f7230 */ /* 0x022fe20000004100 */
        /* <DEDUP_REMOVED lines=11> */
.L_x_71:
[----:B------:R-:W-:Y:S05]  /*7f90*/  BSYNC B1 ;  /* 0x0000000000017941 */ /* 0x000fea0003800000 */
.L_x_70:
[----:B------:R-:W3:Y:S01]  /*7fa0*/  LDL.LU R17, [R1+0x30] ;  /* 0x0000300001117983 */ /* 0x000ee20000300800 */
[----:B-1---5:R-:W-:Y:S01]  /*7fb0*/  HADD2.F32 R15, -RZ, R14.H0_H0 ;  /* 0x2000000eff0f7230 */ /* 0x022fe20000004100 */
        /* <DEDUP_REMOVED lines=11> */
.L_x_73:
[----:B------:R-:W-:Y:S05]  /*8070*/  BSYNC B1 ;  /* 0x0000000000017941 */ /* 0x000fea0003800000 */
.L_x_72:
        /* <DEDUP_REMOVED lines=12> */
.L_x_75:
[----:B------:R-:W-:Y:S05]  /*8140*/  BSYNC B1 ;  /* 0x0000000000017941 */ /* 0x000fea0003800000 */
.L_x_74:
[----:B------:R-:W3:Y:S01]  /*8150*/  LDL.LU R17, [R1+0x38] ;  /* 0x0000380001117983 */ /* 0x000ee20000300800 */
[----:B-1---5:R-:W-:Y:S01]  /*8160*/  HADD2.F32 R15, -RZ, R14.H0_H0 ;  /* 0x2000000eff0f7230 */ /* 0x022fe20000004100 */
[----:B------:R-:W-:Y:S01]  /*8170*/  ISETP.GT.AND P4, PT, R0, 0x8, P0 ;  /* 0x000000080000780c */ /* 0x000fe20000784270 */
[----:B------:R-:W-:Y:S01]  /*8180*/  ULDC.64 UR4, c[0x0][0x208] ;  /* 0x0000820000047ab9 */ /* 0x000fe20000000a00 */
[----:B------:R-:W-:Y:S02]  /*8190*/  BSSY B1, `(.L_x_76) ;  /* 0x0000008000017945 */ /* 0x000fe40003800000 */
[----:B------:R-:W-:-:S04]  /*81a0*/  FMUL R15, R15, R16 ;  /* 0x000000100f0f7220 */ /* 0x000fc80000400000 */
[----:B---3--:R-:W-:-:S05]  /*81b0*/  FFMA R15, R17, R2, R15 ;  /* 0x00000002110f7223 */ /* 0x008fca000000000f */
[----:B------:R-:W-:-:S05]  /*81c0*/  F2FP.F16.F32.PACK_AB R15, RZ, R15 ;  /* 0x0000000fff0f723e */ /* 0x000fca00000000ff */
[----:B------:R1:W-:Y:S01]  /*81d0*/  @P5 STG.E.U16 desc[UR4][R10.64+0x30], R15 ;  /* 0x0000300f0a005986 */ /* 0x0003e2000c101504 */
[----:B------:R-:W-:Y:S05]  /*81e0*/  @!P4 BRA `(.L_x_77) ;  /* 0x000000000008c947 */ /* 0x000fea0003800000 */
[----:B------:R-:W-:Y:S02]  /*81f0*/  ULDC.64 UR4, c[0x0][0x208] ;  /* 0x0000820000047ab9 */ /* 0x000fe40000000a00 */
[----:B------:R3:W5:Y:S03]  /*8200*/  LDG.E.LTC128B.U16 R14, desc[UR4][R12.64+0x32] ;  /* 0x000032040c0e7981 */ /* 0x000766000c1e1520 */
.L_x_77:
[----:B------:R-:W-:Y:S05]  /*8210*/  BSYNC B1 ;  /* 0x0000000000017941 */ /* 0x000fea0003800000 */
.L_x_76:
[----:B------:R-:W2:Y:S01]  /*8220*/  LDL.LU R20, [R1+0x3c] ;  /* 0x00003c0001147983 */ /* 0x000ea20000300800 */
[----:B-1---5:R-:W-:Y:S01]  /*8230*/  HADD2.F32 R15, -RZ, R14.H0_H0 ;  /* 0x2000000eff0f7230 */ /* 0x022fe20000004100 */
[----:B------:R-:W-:Y:S01]  /*8240*/  ISETP.GT.AND P5, PT, R0, 0x80, P3 ;  /* 0x000000800000780c */ /* 0x000fe20001fa4270 */
[----:B------:R-:W-:Y:S01]  /*8250*/  ULDC.64 UR4, c[0x0][0x208] ;  /* 0x0000820000047ab9 */ /* 0x000fe20000000a00 */
[----:B------:R-:W-:Y:S01]  /*8260*/  BSSY B1, `(.L_x_78) ;  /* 0x0000009000017945 */ /* 0x000fe20003800000 */
[----:B------:R-:W-:Y:S01]  /*8270*/  PRMT R17, R14, 0x7610, R17 ;  /* 0x000076100e117816 */ /* 0x000fe20000000011 */
[----:B------:R-:W-:-:S04]  /*8280*/  FMUL R15, R15, R16 ;  /* 0x000000100f0f7220 */ /* 0x000fc80000400000 */
[----:B--2---:R-:W-:-:S05]  /*8290*/  FFMA R15, R20, R2, R15 ;  /* 0x00000002140f7223 */ /* 0x004fca000000000f */
[----:B------:R-:W-:-:S05]  /*82a0*/  F2FP.F16.F32.PACK_AB R15, RZ, R15 ;  /* 0x0000000fff0f723e */ /* 0x000fca00000000ff */
[----:B------:R1:W-:Y:S01]  /*82b0*/  @P4 STG.E.U16 desc[UR4][R10.64+0x32], R15 ;  /* 0x0000320f0a004986 */ /* 0x0003e2000c101504 */
[----:B------:R-:W-:Y:S05]  /*82c0*/  @!P5 BRA `(.L_x_79) ;  /* 0x000000000008d947 */ /* 0x000fea0003800000 */
[----:B------:R-:W-:Y:S02]  /*82d0*/  ULDC.64 UR4, c[0x0][0x208] ;  /* 0x0000820000047ab9 */ /* 0x000fe40000000a00 */
[----:B------:R2:W5:Y:S03]  /*82e0*/  LDG.E.LTC128B.U16 R17, desc[UR4][R8.64+0x20] ;  /* 0x0000200408117981 */ /* 0x000566000c1e1520 */
.L_x_79:
[----:B------:R-:W-:Y:S05]  /*82f0*/  BSYNC B1 ;  /* 0x0000000000017941 */ /* 0x000fea0003800000 */
.L_x_78:
[----:B------:R-:W3:Y:S04]  /*8300*/  LDL.LU R21, [R1] ;  /* 0x0000000001157983 */ /* 0x000ee80000300800 */
[----:B-1----:R-:W4:Y:S01]  /*8310*/  LDL.LU R15, [R1+0x74] ;  /* 0x00007400010f7983 */ /* 0x002f220000300800 */
[----:B-----5:R-:W-:Y:S01]  /*8320*/  HADD2.F32 R14, -RZ, R17.H0_H0 ;  /* 0x20000011ff0e7230 */ /* 0x020fe20000004100 */
[----:B------:R-:W-:Y:S01]  /*8330*/  ISETP.GT.AND P4, PT, R0, 0x80, P2 ;  /* 0x000000800000780c */ /* 0x000fe20001784270 */
[----:B------:R-:W-:Y:S01]  /*8340*/  IMAD.U32 R20, RZ, RZ, UR8 ;  /* 0x00000008ff147e24 */ /* 0x000fe2000f8e00ff */
[----:B------:R-:W-:Y:S01]  /*8350*/  ULDC.64 UR4, c[0x0][0x208] ;  /* 0x0000820000047ab9 */ /* 0x000fe20000000a00 */
[----:B------:R-:W-:Y:S01]  /*8360*/  BSSY B1, `(.L_x_80) ;  /* 0x000000c000017945 */ /* 0x000fe20003800000 */
[----:B------:R-:W-:-:S04]  /*8370*/  FMUL R14, R14, R16 ;  /* 0x000000100e0e7220 */ /* 0x000fc80000400000 */
[----:B---3--:R-:W-:Y:S01]  /*8380*/  FFMA R14, R21, R2, R14 ;  /* 0x00000002150e7223 */ /* 0x008fe2000000000e */
[----:B------:R-:W-:-:S04]  /*8390*/  IMAD.WIDE.U32 R20, R20, 0xf0, R10 ;  /* 0x000000f014147825 */ /* 0x000fc800078e000a */
[----:B------:R-:W-:Y:S01]  /*83a0*/  F2FP.F16.F32.PACK_AB R14, RZ, R14 ;  /* 0x0000000eff0e723e */ /* 0x000fe200000000ff */
[----:B----4-:R-:W-:-:S03]  /*83b0*/  IMAD.IADD R15, R15, 0x1, R21 ;  /* 0x000000010f0f7824 */ /* 0x010fc600078e0215 */
[----:B------:R-:W-:Y:S01]  /*83c0*/  PRMT R22, R14, 0x7610, R22 ;  /* 0x000076100e167816 */ /* 0x000fe20000000016 */
[----:B------:R-:W-:-:S05]  /*83d0*/  IMAD.MOV.U32 R14, RZ, RZ, R20 ;  /* 0x000000ffff0e7224 */ /* 0x000fca00078e0014 */
[----:B------:R1:W-:Y:S01]  /*83e0*/  @P5 STG.E.U16 desc[UR4][R14.64+0x20], R22 ;  /* 0x000020160e005986 */ /* 0x0003e2000c101504 */
[----:B------:R-:W-:Y:S05]  /*83f0*/  @!P4 BRA `(.L_x_81) ;  /* 0x000000000008c947 */ /* 0x000fea0003800000 */
[----:B------:R-:W-:Y:S02]  /*8400*/  ULDC.64 UR4, c[0x0][0x208] ;  /* 0x0000820000047ab9 */ /* 0x000fe40000000a00 */
[----:B------:R3:W5:Y:S03]  /*8410*/  LDG.E.LTC128B.U16 R17, desc[UR4][R8.64+0x22] ;  /* 0x0000220408117981 */ /* 0x000766000c1e1520 */
.L_x_81:
[----:B------:R-:W-:Y:S05]  /*8420*/  BSYNC B1 ;  /* 0x0000000000017941 */ /* 0x000fea0003800000 */
.L_x_80:
[----:B------:R-:W4:Y:S01]  /*8430*/  LDL.LU R23, [R1+0x4] ;  /* 0x0000040001177983 */ /* 0x000f220000300800 */
[----:B-1---5:R-:W-:Y:S01]  /*8440*/  HADD2.F32 R22, -RZ, R17.H0_H0 ;  /* 0x20000011ff167230 */ /* 0x022fe20000004100 */
        /* <DEDUP_REMOVED lines=10> */
.L_x_83:
[----:B------:R-:W-:Y:S05]  /*84f0*/  BSYNC B1 ;  /* 0x0000000000017941 */ /* 0x000fea0003800000 */
.L_x_82:
[----:B-1----:R-:W2:Y:S04]  /*8500*/  LDL.LU R22, [R1+0x8] ;  /* 0x0000080001167983 */ /* 0x002ea80000300800 */
[----:B------:R-:W3:Y:S04]  /*8510*/  LDL.LU R232, [R1+0xb0] ;  /* 0x0000b00001e87983 */ /* 0x000ee80000300800 */
[----:B------:R-:W4:Y:S01]  /*8520*/  LDL.LU R23, [R1+0xb4] ;  /* 0x0000b40001177983 */ /* 0x000f220000300800 */
[----:B-----5:R-:W-:Y:S01]  /*8530*/  HADD2.F32 R21, -RZ, R17.H0_H0 ;  /* 0x20000011ff157230 */ /* 0x020fe20000004100 */
[----:B------:R-:W-:Y:S01]  /*8540*/  ISETP.GT.AND P2, PT, R0, 0x88, P2 ;  /* 0x000000880000780c */ /* 0x000fe20001744270 */
[----:B------:R-:W-:Y:S01]  /*8550*/  ULDC.64 UR4, c[0x0][0x208] ;  /* 0x0000820000047ab9 */ /* 0x000fe20000000a00 */
[----:B------:R-:W-:Y:S02]  /*8560*/  BSSY B1, `(.L_x_84) ;  /* 0x000000a000017945 */ /* 0x000fe40003800000 */
[----:B------:R-:W-:-:S04]  /*8570*/  FMUL R21, R21, R16 ;  /* 0x0000001015157220 */ /* 0x000fc80000400000 */
[----:B--2---:R-:W-:Y:S01]  /*8580*/  FFMA R22, R22, R2, R21 ;  /* 0x0000000216167223 */ /* 0x004fe20000000015 */
[----:B---3--:R-:W-:-:S04]  /*8590*/  IADD3 R20, P4, R232, R20, RZ ;  /* 0x00000014e8147210 */ /* 0x008fc80007f9e0ff */
[----:B------:R-:W-:Y:S01]  /*85a0*/  F2FP.F16.F32.PACK_AB R22, RZ, R22 ;  /* 0x00000016ff16723e */ /* 0x000fe200000000ff */
[----:B----4-:R-:W-:-:S05]  /*85b0*/  IMAD.X R21, R23, 0x1, R15, P4 ;  /* 0x0000000117157824 */ /* 0x010fca00020e060f */
[----:B------:R1:W-:Y:S01]  /*85c0*/  @P3 STG.E.U16 desc[UR4][R20.64+0x20], R22 ;  /* 0x0000201614003986 */ /* 0x0003e2000c101504 */
[----:B------:R-:W-:Y:S05]  /*85d0*/  @!P2 BRA `(.L_x_85) ;  /* 0x000000000008a947 */ /* 0x000fea0003800000 */
[----:B------:R-:W-:Y:S02]  /*85e0*/  ULDC.64 UR4, c[0x0][0x208] ;  /* 0x0000820000047ab9 */ /* 0x000fe40000000a00 */
[----:B------:R2:W5:Y:S03]  /*85f0*/  LDG.E.LTC128B.U16 R17, desc[UR4][R6.64+0x22] ;  /* 0x0000220406117981 */ /* 0x000566000c1e1520 */
.L_x_85:
[----:B------:R-:W-:Y:S05]  /*8600*/  BSYNC B1 ;  /* 0x0000000000017941 */ /* 0x000fea0003800000 */
.L_x_84:
        /* <DEDUP_REMOVED lines=12> */
.L_x_87:
[----:B------:R-:W-:Y:S05]  /*86d0*/  BSYNC B1 ;  /* 0x0000000000017941 */ /* 0x000fea0003800000 */
.L_x_86:
        /* <DEDUP_REMOVED lines=12> */
.L_x_89:
[----:B------:R-:W-:Y:S05]  /*87a0*/  BSYNC B1 ;  /* 0x0000000000017941 */ /* 0x000fea0003800000 */
.L_x_88:
        /* <DEDUP_REMOVED lines=12> */
.L_x_91:
[----:B------:R-:W-:Y:S05]  /*8870*/  BSYNC B1 ;  /* 0x0000000000017941 */ /* 0x000fea0003800000 */
.L_x_90:
        /* <DEDUP_REMOVED lines=12> */
.L_x_93:
[----:B------:R-:W-:Y:S05]  /*8940*/  BSYNC B1 ;  /* 0x0000000000017941 */ /* 0x000fea0003800000 */
.L_x_92:
        /* <DEDUP_REMOVED lines=13> */
.L_x_95:
[----:B------:R-:W-:Y:S05]  /*8a20*/  BSYNC B1 ;  /* 0x0000000000017941 */ /* 0x000fea0003800000 */
.L_x_94:
[----:B-1---5:R-:W-:Y:S01]  /*8a30*/  HADD2.F32 R22, -RZ, R17.H0_H0 ;  /* 0x20000011ff167230 */ /* 0x022fe20000004100 */
[----:B------:R-:W-:Y:S01]  /*8a40*/  ISETP.GT.AND P2, PT, R3, 0x21, PT ;  /* 0x000000210300780c */ /* 0x000fe20003f44270 */
[----:B------:R-:W-:Y:S01]  /*8a50*/  ULDC.64 UR4, c[0x0][0x208] ;  /* 0x0000820000047ab9 */ /* 0x000fe20000000a00 */
[----:B------:R-:W-:Y:S02]  /*8a60*/  BSSY B1, `(.L_x_96) ;  /* 0x0000009000017945 */ /* 0x000fe40003800000 */
[----:B------:R-:W-:Y:S01]  /*8a70*/  FMUL R22, R22, R16 ;  /* 0x0000001016167220 */ /* 0x000fe20000400000 */
[----:B------:R-:W-:-:S03]  /*8a80*/  ISETP.GT.AND P0, PT, R0, RZ, P2 ;  /* 0x000000ff0000720c */ /* 0x000fc60001704270 */
[----:B------:R-:W-:-:S05]  /*8a90*/  FFMA R22, R224, R2, R22 ;  /* 0x00000002e0167223 */ /* 0x000fca0000000016 */
[----:B------:R-:W-:-:S05]  /*8aa0*/  F2FP.F16.F32.PACK_AB R22, RZ, R22 ;  /* 0x00000016ff16723e */ /* 0x000fca00000000ff */
[----:B------:R1:W-:Y:S01]  /*8ab0*/  @P1 STG.E.U16 desc[UR4][R4.64+0x40], R22 ;  /* 0x0000401604001986 */ /* 0x0003e2000c101504 */
[----:B------:R-:W-:Y:S05]  /*8ac0*/  @!P0 BRA `(.L_x_97) ;  /* 0x0000000000088947 */ /* 0x000fea0003800000 */
[----:B------:R-:W-:Y:S02]  /*8ad0*/  ULDC.64 UR4, c[0x0][0x208] ;  /* 0x0000820000047ab9 */ /* 0x000fe40000000a00 */
[----:B------:R0:W5:Y:S03]  /*8ae0*/  LDG.E.LTC128B.U16 R17, desc[UR4][R18.64+0x42] ;  /* 0x0000420412117981 */ /* 0x000166000c1e1520 */
.L_x_97:
[----:B------:R-:W-:Y:S05]  /*8af0*/  BSYNC B1 ;  /* 0x0000000000017941 */ /* 0x000fea0003800000 */
.L_x_96:
[----:B-1---5:R-:W-:Y:S01]  /*8b00*/  HADD2.F32 R22, -RZ, R17.H0_H0 ;  /* 0x20000011ff167230 */ /* 0x022fe20000004100 */
[----:B------:R-:W-:Y:S01]  /*8b10*/  ISETP.GT.AND P1, PT, R0, 0x8, P3 ;  /* 0x000000080000780c */ /* 0x000fe20001f24270 */
[----:B------:R-:W-:Y:S01]  /*8b20*/  ULDC.64 UR4, c[0x0][0x208] ;  /* 0x0000820000047ab9 */ /* 0x000fe20000000a00 */
[----:B------:R-:W-:Y:S02]  /*8b30*/  BSSY B1, `(.L_x_98) ;  /* 0x0000008000017945 */ /* 0x000fe40003800000 */
[----:B------:R-:W-:-:S04]  /*8b40*/  FMUL R22, R22, R16 ;  /* 0x0000001016167220 */ /* 0x000fc80000400000 */
[----:B------:R-:W-:-:S05]  /*8b50*/  FFMA R22, R225, R2, R22 ;  /* 0x00000002e1167223 */ /* 0x000fca0000000016 */
[----:B------:R-:W-:-:S05]  /*8b60*/  F2FP.F16.F32.PACK_AB R22, RZ, R22 ;  /* 0x00000016ff16723e */ /* 0x000fca00000000ff */
[----:B------:R1:W-:Y:S01]  /*8b70*/  @P0 STG.E.U16 desc[UR4][R4.64+0x42], R22 ;  /* 0x0000421604000986 */ /* 0x0003e2000c101504 */
[----:B------:R-:W-:Y:S05]  /*8b80*/  @!P1 BRA `(.L_x_99) ;  /* 0x0000000000089947 */ /* 0x000fea0003800000 */
[----:B------:R-:W-:Y:S02]  /*8b90*/  ULDC.64 UR4, c[0x0][0x208] ;  /* 0x0000820000047ab9 */ /* 0x000fe40000000a00 */
[----:B------:R0:W5:Y:S03]  /*8ba0*/  LDG.E.LTC128B.U16 R17, desc[UR4][R12.64+0x40] ;  /* 0x000040040c117981 */ /* 0x000166000c1e1520 */
.L_x_99:
[----:B------:R-:W-:Y:S05]  /*8bb0*/  BSYNC B1 ;  /* 0x0000000000017941 */ /* 0x000fea0003800000 */
.L_x_98:
        /* <DEDUP_REMOVED lines=11> */
.L_x_101:
[----:B------:R-:W-:Y:S05]  /*8c70*/  BSYNC B1 ;  /* 0x0000000000017941 */ /* 0x000fea0003800000 */
.L_x_100:
        /* <DEDUP_REMOVED lines=12> */
.L_x_103:
[----:B------:R-:W-:Y:S05]  /*8d40*/  BSYNC B1 ;  /* 0x0000000000017941 */ /* 0x000fea0003800000 */
.L_x_102:
[----:B-----5:R-:W-:Y:S01]  /*8d50*/  HADD2.F32 R23, -RZ, R17.H0_H0 ;  /* 0x20000011ff177230 */ /* 0x020fe20000004100 */
        /* <DEDUP_REMOVED lines=11> */
.L_x_105:
[----:B------:R-:W-:Y:S05]  /*8e10*/  BSYNC B1 ;  /* 0x0000000000017941 */ /* 0x000fea0003800000 */
.L_x_104:
[----:B0----5:R-:W-:Y:S01]  /*8e20*/  HADD2.F32 R23, -RZ, R17.H0_H0 ;  /* 0x20000011ff177230 */ /* 0x021fe20000004100 */
[----:B------:R-:W-:Y:S01]  /*8e30*/  ISETP.GT.AND P5, PT, R0, 0x8, P1 ;  /* 0x000000080000780c */ /* 0x000fe20000fa4270 */
[----:B------:R-:W-:Y:S01]  /*8e40*/  ULDC.64 UR4, c[0x0][0x208] ;  /* 0x0000820000047ab9 */ /* 0x000fe20000000a00 */
[----:B------:R-:W-:Y:S02]  /*8e50*/  BSSY B1, `(.L_x_106) ;  /* 0x0000008000017945 */ /* 0x000fe40003800000 */
[----:B-1----:R-:W-:-:S04]  /*8e60*/  FMUL R22, R23, R16 ;  /* 0x0000001017167220 */ /* 0x002fc80000400000 */
[----:B------:R-:W-:-:S05]  /*8e70*/  FFMA R22, R229, R2, R22 ;  /* 0x00000002e5167223 */ /* 0x000fca0000000016 */
[----:B------:R-:W-:-:S05]  /*8e80*/  F2FP.F16.F32.PACK_AB R22, RZ, R22 ;  /* 0x00000016ff16723e */ /* 0x000fca00000000ff */
[----:B------:R0:W-:Y:S01]  /*8e90*/  @P4 STG.E.U16 desc[UR4][R4.64+0x52], R22 ;  /* 0x0000521604004986 */ /* 0x0001e2000c101504 */
[----:B------:R-:W-:Y:S05]  /*8ea0*/  @!P5 BRA `(.L_x_107) ;  /* 0x000000000008d947 */ /* 0x000fea0003800000 */
[----:B------:R-:W-:Y:S02]  /*8eb0*/  ULDC.64 UR4, c[0x0][0x208] ;  /* 0x0000820000047ab9 */ /* 0x000fe40000000a00 */
[----:B------:R1:W5:Y:S03]  /*8ec0*/  LDG.E.LTC128B.U16 R17, desc[UR4][R12.64+0x50] ;  /* 0x000050040c117981 */ /* 0x000366000c1e1520 */
.L_x_107:
[----:B------:R-:W-:Y:S05]  /*8ed0*/  BSYNC B1 ;  /* 0x0000000000017941 */ /* 0x000fea0003800000 */
.L_x_106:
[----:B-----5:R-:W-:Y:S01]  /*8ee0*/  HADD2.F32 R23, -RZ, R17.H0_H0 ;  /* 0x20000011ff177230 */ /* 0x020fe20000004100 */
        /* <DEDUP_REMOVED lines=10> */
.L_x_109:
[----:B------:R-:W-:Y:S05]  /*8f90*/  BSYNC B1 ;  /* 0x0000000000017941 */ /* 0x000fea0003800000 */
.L_x_108:
[----:B0----5:R-:W-:Y:S01]  /*8fa0*/  HADD2.F32 R23, -RZ, R17.H0_H0 ;  /* 0x20000011ff177230 */ /* 0x021fe20000004100 */
        /* <DEDUP_REMOVED lines=10> */
.L_x_111:
[----:B------:R-:W-:Y:S05]  /*9050*/  BSYNC B1 ;  /* 0x0000000000017941 */ /* 0x000fea0003800000 */
.L_x_110:
        /* <DEDUP_REMOVED lines=11> */
.L_x_113:
[----:B------:R-:W-:Y:S05]  /*9110*/  BSYNC B1 ;  /* 0x0000000000017941 */ /* 0x000fea0003800000 */
.L_x_112:
        /* <DEDUP_REMOVED lines=11> */
.L_x_115:
[----:B------:R-:W-:Y:S05]  /*91d0*/  BSYNC B1 ;  /* 0x0000000000017941 */ /* 0x000fea0003800000 */
.L_x_114:
        /* <DEDUP_REMOVED lines=11> */
.L_x_117:
[----:B------:R-:W-:Y:S05]  /*9290*/  BSYNC B1 ;  /* 0x0000000000017941 */ /* 0x000fea0003800000 */
.L_x_116:
        /* <DEDUP_REMOVED lines=11> */
.L_x_119:
[----:B------:R-:W-:Y:S05]  /*9350*/  BSYNC B1 ;  /* 0x0000000000017941 */ /* 0x000fea0003800000 */
.L_x_118:
        /* <DEDUP_REMOVED lines=11> */
.L_x_121:
[----:B------:R-:W-:Y:S05]  /*9410*/  BSYNC B1 ;  /* 0x0000000000017941 */ /* 0x000fea0003800000 */
.L_x_120:
        /* <DEDUP_REMOVED lines=11> */
.L_x_123:
[----:B------:R-:W-:Y:S05]  /*94d0*/  BSYNC B1 ;  /* 0x0000000000017941 */ /* 0x000fea0003800000 */
.L_x_122:
        /* <DEDUP_REMOVED lines=11> */
.L_x_125:
[----:B------:R-:W-:Y:S05]  /*9590*/  BSYNC B1 ;  /* 0x0000000000017941 */ /* 0x000fea0003800000 */
.L_x_124:
[----:B0----5:R-:W-:Y:S01]  /*95a0*/  HADD2.F32 R23, -RZ, R17.H0_H0 ;  /* 0x20000011ff177230 */ /* 0x021fe20000004100 */
        /* <DEDUP_REMOVED lines=11> */
.L_x_127:
[----:B------:R-:W-:Y:S05]  /*9660*/  BSYNC B1 ;  /* 0x0000000000017941 */ /* 0x000fea0003800000 */
.L_x_126:
        /* <DEDUP_REMOVED lines=12> */
.L_x_129:
[----:B------:R-:W-:Y:S05]  /*9730*/  BSYNC B1 ;  /* 0x0000000000017941 */ /* 0x000fea0003800000 */
.L_x_128:
        /* <DEDUP_REMOVED lines=11> */
.L_x_131:
[----:B------:R-:W-:Y:S05]  /*97f0*/  BSYNC B1 ;  /* 0x0000000000017941 */ /* 0x000fea0003800000 */
.L_x_130:
        /* <DEDUP_REMOVED lines=11> */
.L_x_133:
[----:B------:R-:W-:Y:S05]  /*98b0*/  BSYNC B1 ;  /* 0x0000000000017941 */ /* 0x000fea0003800000 */
.L_x_132:
        /* <DEDUP_REMOVED lines=12> */
.L_x_135:
[----:B------:R-:W-:Y:S05]  /*9980*/  BSYNC B1 ;  /* 0x0000000000017941 */ /* 0x000fea0003800000 */
.L_x_134:
        /* <DEDUP_REMOVED lines=12> */
.L_x_137:
[----:B------:R-:W-:Y:S05]  /*9a50*/  BSYNC B1 ;  /* 0x0000000000017941 */ /* 0x000fea0003800000 */
.L_x_136:
        /* <DEDUP_REMOVED lines=11> */
.L_x_139:
[----:B------:R-:W-:Y:S05]  /*9b10*/  BSYNC B1 ;  /* 0x0000000000017941 */ /* 0x000fea0003800000 */
.L_x_138:
        /* <DEDUP_REMOVED lines=11> */
.L_x_141:
[----:B------:R-:W-:Y:S05]  /*9bd0*/  BSYNC B1 ;  /* 0x0000000000017941 */ /* 0x000fea0003800000 */
.L_x_140:
        /* <DEDUP_REMOVED lines=11> */
.L_x_143:
[----:B------:R-:W-:Y:S05]  /*9c90*/  BSYNC B1 ;  /* 0x0000000000017941 */ /* 0x000fea0003800000 */
.L_x_142:
        /* <DEDUP_REMOVED lines=11> */
.L_x_145:
[----:B------:R-:W-:Y:S05]  /*9d50*/  BSYNC B1 ;  /* 0x0000000000017941 */ /* 0x000fea0003800000 */
.L_x_144:
        /* <DEDUP_REMOVED lines=11> */
.L_x_147:
[----:B------:R-:W-:Y:S05]  /*9e10*/  BSYNC B1 ;  /* 0x0000000000017941 */ /* 0x000fea0003800000 */
.L_x_146:
        /* <DEDUP_REMOVED lines=11> */
.L_x_149:
[----:B------:R-:W-:Y:S05]  /*9ed0*/  BSYNC B1 ;  /* 0x0000000000017941 */ /* 0x000fea0003800000 */
.L_x_148:
        /* <DEDUP_REMOVED lines=11> */
.L_x_151:
[----:B------:R-:W-:Y:S05]  /*9f90*/  BSYNC B1 ;  /* 0x0000000000017941 */ /* 0x000fea0003800000 */
.L_x_150:
        /* <DEDUP_REMOVED lines=11> */
.L_x_153:
[----:B------:R-:W-:Y:S05]  /*a050*/  BSYNC B1 ;  /* 0x0000000000017941 */ /* 0x000fea0003800000 */
.L_x_152:
        /* <DEDUP_REMOVED lines=11> */
.L_x_155:
[----:B------:R-:W-:Y:S05]  /*a110*/  BSYNC B1 ;  /* 0x0000000000017941 */ /* 0x000fea0003800000 */
.L_x_154:
        /* <DEDUP_REMOVED lines=11> */
.L_x_157:
[----:B------:R-:W-:Y:S05]  /*a1d0*/  BSYNC B1 ;  /* 0x0000000000017941 */ /* 0x000fea0003800000 */
.L_x_156:
        /* <DEDUP_REMOVED lines=12> */
.L_x_159:
[----:B------:R-:W-:Y:S05]  /*a2a0*/  BSYNC B1 ;  /* 0x0000000000017941 */ /* 0x000fea0003800000 */
.L_x_158:
        /* <DEDUP_REMOVED lines=12> */
.L_x_161:
[----:B------:R-:W-:Y:S05]  /*a370*/  BSYNC B1 ;  /* 0x0000000000017941 */ /* 0x000fea0003800000 */
.L_x_160:
        /* <DEDUP_REMOVED lines=11> */
.L_x_163:
[----:B------:R-:W-:Y:S05]  /*a430*/  BSYNC B1 ;  /* 0x0000000000017941 */ /* 0x000fea0003800000 */
.L_x_162:
        /* <DEDUP_REMOVED lines=11> */
.L_x_165:
[----:B------:R-:W-:Y:S05]  /*a4f0*/  BSYNC B1 ;  /* 0x0000000000017941 */ /* 0x000fea0003800000 */
.L_x_164:
        /* <DEDUP_REMOVED lines=12> */
.L_x_167:
[----:B------:R-:W-:Y:S05]  /*a5c0*/  BSYNC B1 ;  /* 0x0000000000017941 */ /* 0x000fea0003800000 */
.L_x_166:
        /* <DEDUP_REMOVED lines=12> */
.L_x_169:
[----:B------:R-:W-:Y:S05]  /*a690*/  BSYNC B1 ;  /* 0x0000000000017941 */ /* 0x000fea0003800000 */
.L_x_168:
        /* <DEDUP_REMOVED lines=11> */
.L_x_171:
[----:B------:R-:W-:Y:S05]  /*a750*/  BSYNC B1 ;  /* 0x0000000000017941 */ /* 0x000fea0003800000 */
.L_x_170:
        /* <DEDUP_REMOVED lines=11> */
.L_x_173:
[----:B------:R-:W-:Y:S05]  /*a810*/  BSYNC B1 ;  /* 0x0000000000017941 */ /* 0x000fea0003800000 */
.L_x_172:
        /* <DEDUP_REMOVED lines=11> */
.L_x_175:
[----:B------:R-:W-:Y:S05]  /*a8d0*/  BSYNC B1 ;  /* 0x0000000000017941 */ /* 0x000fea0003800000 */
.L_x_174:
        /* <DEDUP_REMOVED lines=11> */
.L_x_177:
[----:B------:R-:W-:Y:S05]  /*a990*/  BSYNC B1 ;  /* 0x0000000000017941 */ /* 0x000fea0003800000 */
.L_x_176:
        /* <DEDUP_REMOVED lines=11> */
.L_x_179:
[----:B------:R-:W-:Y:S05]  /*aa50*/  BSYNC B1 ;  /* 0x0000000000017941 */ /* 0x000fea0003800000 */
.L_x_178:
        /* <DEDUP_REMOVED lines=11> */
.L_x_181:
[----:B------:R-:W-:Y:S05]  /*ab10*/  BSYNC B1 ;  /* 0x0000000000017941 */ /* 0x000fea0003800000 */
.L_x_180:
        /* <DEDUP_REMOVED lines=11> */
.L_x_183:
[----:B------:R-:W-:Y:S05]  /*abd0*/  BSYNC B1 ;  /* 0x0000000000017941 */ /* 0x000fea0003800000 */
.L_x_182:
        /* <DEDUP_REMOVED lines=11> */
.L_x_185:
[----:B------:R-:W-:Y:S05]  /*ac90*/  BSYNC B1 ;  /* 0x0000000000017941 */ /* 0x000fea0003800000 */
.L_x_184:
        /* <DEDUP_REMOVED lines=11> */
.L_x_187:
[----:B------:R-:W-:Y:S05]  /*ad50*/  BSYNC B1 ;  /* 0x0000000000017941 */ /* 0x000fea0003800000 */
.L_x_186:
        /* <DEDUP_REMOVED lines=11> */
.L_x_189:
[----:B------:R-:W-:Y:S05]  /*ae10*/  BSYNC B1 ;  /* 0x0000000000017941 */ /* 0x000fea0003800000 */
.L_x_188:
        /* <DEDUP_REMOVED lines=12> */
.L_x_191:
[----:B------:R-:W-:Y:S05]  /*aee0*/  BSYNC B1 ;  /* 0x0000000000017941 */ /* 0x000fea0003800000 */
.L_x_190:
        /* <DEDUP_REMOVED lines=12> */
.L_x_193:
[----:B------:R-:W-:Y:S05]  /*afb0*/  BSYNC B1 ;  /* 0x0000000000017941 */ /* 0x000fea0003800000 */
.L_x_192:
        /* <DEDUP_REMOVED lines=11> */
.L_x_195:
[----:B------:R-:W-:Y:S05]  /*b070*/  BSYNC B1 ;  /* 0x0000000000017941 */ /* 0x000fea0003800000 */
.L_x_194:
        /* <DEDUP_REMOVED lines=11> */
.L_x_197:
[----:B------:R-:W-:Y:S05]  /*b130*/  BSYNC B1 ;  /* 0x0000000000017941 */ /* 0x000fea0003800000 */
.L_x_196:
        /* <DEDUP_REMOVED lines=12> */
.L_x_199:
[----:B------:R-:W-:Y:S05]  /*b200*/  BSYNC B1 ;  /* 0x0000000000017941 */ /* 0x000fea0003800000 */
.L_x_198:
        /* <DEDUP_REMOVED lines=12> */
.L_x_201:
[----:B------:R-:W-:Y:S05]  /*b2d0*/  BSYNC B1 ;  /* 0x0000000000017941 */ /* 0x000fea0003800000 */
.L_x_200:
        /* <DEDUP_REMOVED lines=11> */
.L_x_203:
[----:B------:R-:W-:Y:S05]  /*b390*/  BSYNC B1 ;  /* 0x0000000000017941 */ /* 0x000fea0003800000 */
.L_x_202:
        /* <DEDUP_REMOVED lines=11> */
.L_x_205:
[----:B------:R-:W-:Y:S05]  /*b450*/  BSYNC B1 ;  /* 0x0000000000017941 */ /* 0x000fea0003800000 */
.L_x_204:
        /* <DEDUP_REMOVED lines=11> */
.L_x_207:
[----:B------:R-:W-:Y:S05]  /*b510*/  BSYNC B1 ;  /* 0x0000000000017941 */ /* 0x000fea0003800000 */
.L_x_206:
        /* <DEDUP_REMOVED lines=11> */
.L_x_209:
[----:B------:R-:W-:Y:S05]  /*b5d0*/  BSYNC B1 ;  /* 0x0000000000017941 */ /* 0x000fea0003800000 */
.L_x_208:
        /* <DEDUP_REMOVED lines=11> */
.L_x_211:
[----:B------:R-:W-:Y:S05]  /*b690*/  BSYNC B1 ;  /* 0x0000000000017941 */ /* 0x000fea0003800000 */
.L_x_210:
        /* <DEDUP_REMOVED lines=11> */
.L_x_213:
[----:B------:R-:W-:Y:S05]  /*b750*/  BSYNC B1 ;  /* 0x0000000000017941 */ /* 0x000fea0003800000 */
.L_x_212:
        /* <DEDUP_REMOVED lines=11> */
.L_x_215:
[----:B------:R-:W-:Y:S05]  /*b810*/  BSYNC B1 ;  /* 0x0000000000017941 */ /* 0x000fea0003800000 */
.L_x_214:
        /* <DEDUP_REMOVED lines=11> */
.L_x_217:
[----:B------:R-:W-:Y:S05]  /*b8d0*/  BSYNC B1 ;  /* 0x0000000000017941 */ /* 0x000fea0003800000 */
.L_x_216:
        /* <DEDUP_REMOVED lines=11> */
.L_x_219:
[----:B------:R-:W-:Y:S05]  /*b990*/  BSYNC B1 ;  /* 0x0000000000017941 */ /* 0x000fea0003800000 */
.L_x_218:
        /* <DEDUP_REMOVED lines=11> */
.L_x_221:
[----:B------:R-:W-:Y:S05]  /*ba50*/  BSYNC B1 ;  /* 0x0000000000017941 */ /* 0x000fea0003800000 */
.L_x_220:
        /* <DEDUP_REMOVED lines=12> */
.L_x_223:
[----:B------:R-:W-:Y:S05]  /*bb20*/  BSYNC B1 ;  /* 0x0000000000017941 */ /* 0x000fea0003800000 */
.L_x_222:
        /* <DEDUP_REMOVED lines=12> */
.L_x_225:
[----:B------:R-:W-:Y:S05]  /*bbf0*/  BSYNC B1 ;  /* 0x0000000000017941 */ /* 0x000fea0003800000 */
.L_x_224:
        /* <DEDUP_REMOVED lines=11> */
.L_x_227:
[----:B------:R-:W-:Y:S05]  /*bcb0*/  BSYNC B1 ;  /* 0x0000000000017941 */ /* 0x000fea0003800000 */
.L_x_226:
        /* <DEDUP_REMOVED lines=11> */
.L_x_229:
[----:B------:R-:W-:Y:S05]  /*bd70*/  BSYNC B1 ;  /* 0x0000000000017941 */ /* 0x000fea0003800000 */
.L_x_228:
        /* <DEDUP_REMOVED lines=12> */
.L_x_231:
[----:B------:R-:W-:Y:S05]  /*be40*/  BSYNC B1 ;  /* 0x0000000000017941 */ /* 0x000fea0003800000 */
.L_x_230:
        /* <DEDUP_REMOVED lines=12> */
.L_x_233:
[----:B------:R-:W-:Y:S05]  /*bf10*/  BSYNC B1 ;  /* 0x0000000000017941 */ /* 0x000fea0003800000 */
.L_x_232:
        /* <DEDUP_REMOVED lines=11> */
.L_x_235:
[----:B------:R-:W-:Y:S05]  /*bfd0*/  BSYNC B1 ;  /* 0x0000000000017941 */ /* 0x000fea0003800000 */
.L_x_234:
        /* <DEDUP_REMOVED lines=11> */
.L_x_237:
[----:B------:R-:W-:Y:S05]  /*c090*/  BSYNC B1 ;  /* 0x0000000000017941 */ /* 0x000fea0003800000 */
.L_x_236:
        /* <DEDUP_REMOVED lines=11> */
.L_x_239:
[----:B------:R-:W-:Y:S05]  /*c150*/  BSYNC B1 ;  /* 0x0000000000017941 */ /* 0x000fea0003800000 */
.L_x_238:
        /* <DEDUP_REMOVED lines=11> */
.L_x_241:
[----:B------:R-:W-:Y:S05]  /*c210*/  BSYNC B1 ;  /* 0x0000000000017941 */ /* 0x000fea0003800000 */
.L_x_240:
        /* <DEDUP_REMOVED lines=11> */
.L_x_243:
[----:B------:R-:W-:Y:S05]  /*c2d0*/  BSYNC B1 ;  /* 0x0000000000017941 */ /* 0x000fea0003800000 */
.L_x_242:
        /* <DEDUP_REMOVED lines=11> */
.L_x_245:
[----:B------:R-:W-:Y:S05]  /*c390*/  BSYNC B1 ;  /* 0x0000000000017941 */ /* 0x000fea0003800000 */
.L_x_244:
        /* <DEDUP_REMOVED lines=11> */
.L_x_247:
[----:B------:R-:W-:Y:S05]  /*c450*/  BSYNC B1 ;  /* 0x0000000000017941 */ /* 0x000fea0003800000 */
.L_x_246:
        /* <DEDUP_REMOVED lines=11> */
.L_x_249:
[----:B------:R-:W-:Y:S05]  /*c510*/  BSYNC B1 ;  /* 0x0000000000017941 */ /* 0x000fea0003800000 */
.L_x_248:
        /* <DEDUP_REMOVED lines=11> */
.L_x_251:
[----:B------:R-:W-:Y:S05]  /*c5d0*/  BSYNC B1 ;  /* 0x0000000000017941 */ /* 0x000fea0003800000 */
.L_x_250:
        /* <DEDUP_REMOVED lines=11> */
.L_x_253:
[----:B------:R-:W-:Y:S05]  /*c690*/  BSYNC B1 ;  /* 0x0000000000017941 */ /* 0x000fea0003800000 */
.L_x_252:
        /* <DEDUP_REMOVED lines=12> */
.L_x_255:
[----:B------:R-:W-:Y:S05]  /*c760*/  BSYNC B1 ;  /* 0x0000000000017941 */ /* 0x000fea0003800000 */
.L_x_254:
        /* <DEDUP_REMOVED lines=12> */
.L_x_257:
[----:B------:R-:W-:Y:S05]  /*c830*/  BSYNC B1 ;  /* 0x0000000000017941 */ /* 0x000fea0003800000 */
.L_x_256:
        /* <DEDUP_REMOVED lines=11> */
.L_x_259:
[----:B------:R-:W-:Y:S05]  /*c8f0*/  BSYNC B1 ;  /* 0x0000000000017941 */ /* 0x000fea0003800000 */
.L_x_258:
        /* <DEDUP_REMOVED lines=11> */
.L_x_261:
[----:B------:R-:W-:Y:S05]  /*c9b0*/  BSYNC B1 ;  /* 0x0000000000017941 */ /* 0x000fea0003800000 */
.L_x_260:
        /* <DEDUP_REMOVED lines=12> */
.L_x_263:
[----:B------:R-:W-:Y:S05]  /*ca80*/  BSYNC B1 ;  /* 0x0000000000017941 */ /* 0x000fea0003800000 */
.L_x_262:
        /* <DEDUP_REMOVED lines=12> */
.L_x_265:
[----:B------:R-:W-:Y:S05]  /*cb50*/  BSYNC B1 ;  /* 0x0000000000017941 */ /* 0x000fea0003800000 */
.L_x_264:
        /* <DEDUP_REMOVED lines=11> */
.L_x_267:
[----:B------:R-:W-:Y:S05]  /*cc10*/  BSYNC B1 ;  /* 0x0000000000017941 */ /* 0x000fea0003800000 */
.L_x_266:
        /* <DEDUP_REMOVED lines=11> */
.L_x_269:
[----:B------:R-:W-:Y:S05]  /*ccd0*/  BSYNC B1 ;  /* 0x0000000000017941 */ /* 0x000fea0003800000 */
.L_x_268:
        /* <DEDUP_REMOVED lines=11> */
.L_x_271:
[----:B------:R-:W-:Y:S05]  /*cd90*/  BSYNC B1 ;  /* 0x0000000000017941 */ /* 0x000fea0003800000 */
.L_x_270:
        /* <DEDUP_REMOVED lines=11> */
.L_x_273:
[----:B------:R-:W-:Y:S05]  /*ce50*/  BSYNC B1 ;  /* 0x0000000000017941 */ /* 0x000fea0003800000 */
.L_x_272:
        /* <DEDUP_REMOVED lines=11> */
.L_x_275:
[----:B------:R-:W-:Y:S05]  /*cf10*/  BSYNC B1 ;  /* 0x0000000000017941 */ /* 0x000fea0003800000 */
.L_x_274:
        /* <DEDUP_REMOVED lines=11> */
.L_x_277:
[----:B------:R-:W-:Y:S05]  /*cfd0*/  BSYNC B1 ;  /* 0x0000000000017941 */ /* 0x000fea0003800000 */
.L_x_276:
        /* <DEDUP_REMOVED lines=11> */
.L_x_279:
[----:B------:R-:W-:Y:S05]  /*d090*/  BSYNC B1 ;  /* 0x0000000000017941 */ /* 0x000fea0003800000 */
.L_x_278:
        /* <DEDUP_REMOVED lines=11> */
.L_x_281:
[----:B------:R-:W-:Y:S05]  /*d150*/  BSYNC B1 ;  /* 0x0000000000017941 */ /* 0x000fea0003800000 */
.L_x_280:
        /* <DEDUP_REMOVED lines=11> */
.L_x_283:
[----:B------:R-:W-:Y:S05]  /*d210*/  BSYNC B1 ;  /* 0x0000000000017941 */ /* 0x000fea0003800000 */
.L_x_282:
        /* <DEDUP_REMOVED lines=11> */
.L_x_285:
[----:B------:R-:W-:Y:S05]  /*d2d0*/  BSYNC B1 ;  /* 0x0000000000017941 */ /* 0x000fea0003800000 */
.L_x_284:
        /* <DEDUP_REMOVED lines=12> */
.L_x_287:
[----:B------:R-:W-:Y:S05]  /*d3a0*/  BSYNC B1 ;  /* 0x0000000000017941 */ /* 0x000fea0003800000 */
.L_x_286:
        /* <DEDUP_REMOVED lines=12> */
.L_x_289:
[----:B------:R-:W-:Y:S05]  /*d470*/  BSYNC B1 ;  /* 0x0000000000017941 */ /* 0x000fea0003800000 */
.L_x_288:
        /* <DEDUP_REMOVED lines=11> */
.L_x_291:
[----:B------:R-:W-:Y:S05]  /*d530*/  BSYNC B1 ;  /* 0x0000000000017941 */ /* 0x000fea0003800000 */
.L_x_290:
        /* <DEDUP_REMOVED lines=11> */
.L_x_293:
[----:B------:R-:W-:Y:S05]  /*d5f0*/  BSYNC B1 ;  /* 0x0000000000017941 */ /* 0x000fea0003800000 */
.L_x_292:
        /* <DEDUP_REMOVED lines=12> */
.L_x_295:
[----:B------:R-:W-:Y:S05]  /*d6c0*/  BSYNC B1 ;  /* 0x0000000000017941 */ /* 0x000fea0003800000 */
.L_x_294:
        /* <DEDUP_REMOVED lines=12> */
.L_x_297:
[----:B------:R-:W-:Y:S05]  /*d790*/  BSYNC B1 ;  /* 0x0000000000017941 */ /* 0x000fea0003800000 */
.L_x_296:
        /* <DEDUP_REMOVED lines=11> */
.L_x_299:
[----:B------:R-:W-:Y:S05]  /*d850*/  BSYNC B1 ;  /* 0x0000000000017941 */ /* 0x000fea0003800000 */
.L_x_298:
        /* <DEDUP_REMOVED lines=11> */
.L_x_301:
[----:B------:R-:W-:Y:S05]  /*d910*/  BSYNC B1 ;  /* 0x0000000000017941 */ /* 0x000fea0003800000 */
.L_x_300:
        /* <DEDUP_REMOVED lines=11> */
.L_x_303:
[----:B------:R-:W-:Y:S05]  /*d9d0*/  BSYNC B1 ;  /* 0x0000000000017941 */ /* 0x000fea0003800000 */
.L_x_302:
        /* <DEDUP_REMOVED lines=11> */
.L_x_305:
[----:B------:R-:W-:Y:S05]  /*da90*/  BSYNC B1 ;  /* 0x0000000000017941 */ /* 0x000fea0003800000 */
.L_x_304:
        /* <DEDUP_REMOVED lines=11> */
.L_x_307:
[----:B------:R-:W-:Y:S05]  /*db50*/  BSYNC B1 ;  /* 0x0000000000017941 */ /* 0x000fea0003800000 */
.L_x_306:
        /* <DEDUP_REMOVED lines=11> */
.L_x_309:
[----:B------:R-:W-:Y:S05]  /*dc10*/  BSYNC B1 ;  /* 0x0000000000017941 */ /* 0x000fea0003800000 */
.L_x_308:
        /* <DEDUP_REMOVED lines=11> */
.L_x_311:
[----:B------:R-:W-:Y:S05]  /*dcd0*/  BSYNC B1 ;  /* 0x0000000000017941 */ /* 0x000fea0003800000 */
.L_x_310:
        /* <DEDUP_REMOVED lines=11> */
.L_x_313:
[----:B------:R-:W-:Y:S05]  /*dd90*/  BSYNC B1 ;  /* 0x0000000000017941 */ /* 0x000fea0003800000 */
.L_x_312:
        /* <DEDUP_REMOVED lines=11> */
.L_x_315:
[----:B------:R-:W-:Y:S05]  /*de50*/  BSYNC B1 ;  /* 0x0000000000017941 */ /* 0x000fea0003800000 */
.L_x_314:
        /* <DEDUP_REMOVED lines=11> */
.L_x_317:
[----:B------:R-:W-:Y:S05]  /*df10*/  BSYNC B1 ;  /* 0x0000000000017941 */ /* 0x000fea0003800000 */
.L_x_316:
        /* <DEDUP_REMOVED lines=12> */
.L_x_319:
[----:B------:R-:W-:Y:S05]  /*dfe0*/  BSYNC B1 ;  /* 0x0000000000017941 */ /* 0x000fea0003800000 */
.L_x_318:
        /* <DEDUP_REMOVED lines=12> */
.L_x_321:
[----:B------:R-:W-:Y:S05]  /*e0b0*/  BSYNC B1 ;  /* 0x0000000000017941 */ /* 0x000fea0003800000 */
.L_x_320:
        /* <DEDUP_REMOVED lines=11> */
.L_x_323:
[----:B------:R-:W-:Y:S05]  /*e170*/  BSYNC B1 ;  /* 0x0000000000017941 */ /* 0x000fea0003800000 */
.L_x_322:
        /* <DEDUP_REMOVED lines=11> */
.L_x_325:
[----:B------:R-:W-:Y:S05]  /*e230*/  BSYNC B1 ;  /* 0x0000000000017941 */ /* 0x000fea0003800000 */
.L_x_324:
        /* <DEDUP_REMOVED lines=12> */
.L_x_327:
[----:B------:R-:W-:Y:S05]  /*e300*/  BSYNC B1 ;  /* 0x0000000000017941 */ /* 0x000fea0003800000 */
.L_x_326:
        /* <DEDUP_REMOVED lines=12> */
.L_x_329:
[----:B------:R-:W-:Y:S05]  /*e3d0*/  BSYNC B1 ;  /* 0x0000000000017941 */ /* 0x000fea0003800000 */
.L_x_328:
        /* <DEDUP_REMOVED lines=11> */
.L_x_331:
[----:B------:R-:W-:Y:S05]  /*e490*/  BSYNC B1 ;  /* 0x0000000000017941 */ /* 0x000fea0003800000 */
.L_x_330:
        /* <DEDUP_REMOVED lines=11> */
.L_x_333:
[----:B------:R-:W-:Y:S05]  /*e550*/  BSYNC B1 ;  /* 0x0000000000017941 */ /* 0x000fea0003800000 */
.L_x_332:
        /* <DEDUP_REMOVED lines=11> */
.L_x_335:
[----:B------:R-:W-:Y:S05]  /*e610*/  BSYNC B1 ;  /* 0x0000000000017941 */ /* 0x000fea0003800000 */
.L_x_334:
        /* <DEDUP_REMOVED lines=11> */
.L_x_337:
[----:B------:R-:W-:Y:S05]  /*e6d0*/  BSYNC B1 ;  /* 0x0000000000017941 */ /* 0x000fea0003800000 */
.L_x_336:
        /* <DEDUP_REMOVED lines=11> */
.L_x_339:
[----:B------:R-:W-:Y:S05]  /*e790*/  BSYNC B1 ;  /* 0x0000000000017941 */ /* 0x000fea0003800000 */
.L_x_338:
        /* <DEDUP_REMOVED lines=11> */
.L_x_341:
[----:B------:R-:W-:Y:S05]  /*e850*/  BSYNC B1 ;  /* 0x0000000000017941 */ /* 0x000fea0003800000 */
.L_x_340:
        /* <DEDUP_REMOVED lines=11> */
.L_x_343:
[----:B------:R-:W-:Y:S05]  /*e910*/  BSYNC B1 ;  /* 0x0000000000017941 */ /* 0x000fea0003800000 */
.L_x_342:
        /* <DEDUP_REMOVED lines=11> */
.L_x_345:
[----:B------:R-:W-:Y:S05]  /*e9d0*/  BSYNC B1 ;  /* 0x0000000000017941 */ /* 0x000fea0003800000 */
.L_x_344:
        /* <DEDUP_REMOVED lines=11> */
.L_x_347:
[----:B------:R-:W-:Y:S05]  /*ea90*/  BSYNC B1 ;  /* 0x0000000000017941 */ /* 0x000fea0003800000 */
.L_x_346:
        /* <DEDUP_REMOVED lines=11> */
.L_x_349:
[----:B------:R-:W-:Y:S05]  /*eb50*/  BSYNC B1 ;  /* 0x0000000000017941 */ /* 0x000fea0003800000 */
.L_x_348:
        /* <DEDUP_REMOVED lines=12> */
.L_x_351:
[----:B------:R-:W-:Y:S05]  /*ec20*/  BSYNC B1 ;  /* 0x0000000000017941 */ /* 0x000fea0003800000 */
.L_x_350:
        /* <DEDUP_REMOVED lines=12> */
.L_x_353:
[----:B------:R-:W-:Y:S05]  /*ecf0*/  BSYNC B1 ;  /* 0x0000000000017941 */ /* 0x000fea0003800000 */
.L_x_352:
        /* <DEDUP_REMOVED lines=11> */
.L_x_355:
[----:B------:R-:W-:Y:S05]  /*edb0*/  BSYNC B1 ;  /* 0x0000000000017941 */ /* 0x000fea0003800000 */
.L_x_354:
        /* <DEDUP_REMOVED lines=11> */
.L_x_357:
[----:B------:R-:W-:Y:S05]  /*ee70*/  BSYNC B1 ;  /* 0x0000000000017941 */ /* 0x000fea0003800000 */
.L_x_356:
        /* <DEDUP_REMOVED lines=12> */
.L_x_359:
[----:B------:R-:W-:Y:S05]  /*ef40*/  BSYNC B1 ;  /* 0x0000000000017941 */ /* 0x000fea0003800000 */
.L_x_358:
        /* <DEDUP_REMOVED lines=12> */
.L_x_361:
[----:B------:R-:W-:Y:S05]  /*f010*/  BSYNC B1 ;  /* 0x0000000000017941 */ /* 0x000fea0003800000 */
.L_x_360:
        /* <DEDUP_REMOVED lines=11> */
.L_x_363:
[----:B------:R-:W-:Y:S05]  /*f0d0*/  BSYNC B1 ;  /* 0x0000000000017941 */ /* 0x000fea0003800000 */
.L_x_362:
        /* <DEDUP_REMOVED lines=11> */
.L_x_365:
[----:B------:R-:W-:Y:S05]  /*f190*/  BSYNC B1 ;  /* 0x0000000000017941 */ /* 0x000fea0003800000 */
.L_x_364:
        /* <DEDUP_REMOVED lines=11> */
.L_x_367:
[----:B------:R-:W-:Y:S05]  /*f250*/  BSYNC B1 ;  /* 0x0000000000017941 */ /* 0x000fea0003800000 */
.L_x_366:
        /* <DEDUP_REMOVED lines=11> */
.L_x_369:
[----:B------:R-:W-:Y:S05]  /*f310*/  BSYNC B1 ;  /* 0x0000000000017941 */ /* 0x000fea0003800000 */
.L_x_368:
        /* <DEDUP_REMOVED lines=11> */
.L_x_371:
[----:B------:R-:W-:Y:S05]  /*f3d0*/  BSYNC B1 ;  /* 0x0000000000017941 */ /* 0x000fea0003800000 */
.L_x_370:
        /* <DEDUP_REMOVED lines=11> */
.L_x_373:
[----:B------:R-:W-:Y:S05]  /*f490*/  BSYNC B1 ;  /* 0x0000000000017941 */ /* 0x000fea0003800000 */
.L_x_372:
        /* <DEDUP_REMOVED lines=11> */
.L_x_375:
[----:B------:R-:W-:Y:S05]  /*f550*/  BSYNC B1 ;  /* 0x0000000000017941 */ /* 0x000fea0003800000 */
.L_x_374:
        /* <DEDUP_REMOVED lines=11> */
.L_x_377:
[----:B------:R-:W-:Y:S05]  /*f610*/  BSYNC B1 ;  /* 0x0000000000017941 */ /* 0x000fea0003800000 */
.L_x_376:
        /* <DEDUP_REMOVED lines=11> */
.L_x_379:
[----:B------:R-:W-:Y:S05]  /*f6d0*/  BSYNC B1 ;  /* 0x0000000000017941 */ /* 0x000fea0003800000 */
.L_x_378:
        /* <DEDUP_REMOVED lines=11> */
.L_x_381:
[----:B------:R-:W-:Y:S05]  /*f790*/  BSYNC B1 ;  /* 0x0000000000017941 */ /* 0x000fea0003800000 */
.L_x_380:
        /* <DEDUP_REMOVED lines=12> */
.L_x_383:
[----:B------:R-:W-:Y:S05]  /*f860*/  BSYNC B1 ;  /* 0x0000000000017941 */ /* 0x000fea0003800000 */
.L_x_382:
        /* <DEDUP_REMOVED lines=12> */
.L_x_385:
[----:B------:R-:W-:Y:S05]  /*f930*/  BSYNC B1 ;  /* 0x0000000000017941 */ /* 0x000fea0003800000 */
.L_x_384:
        /* <DEDUP_REMOVED lines=11> */
.L_x_387:
[----:B------:R-:W-:Y:S05]  /*f9f0*/  BSYNC B1 ;  /* 0x0000000000017941 */ /* 0x000fea0003800000 */
.L_x_386:
        /* <DEDUP_REMOVED lines=11> */
.L_x_389:
[----:B------:R-:W-:Y:S05]  /*fab0*/  BSYNC B1 ;  /* 0x0000000000017941 */ /* 0x000fea0003800000 */
.L_x_388:
        /* <DEDUP_REMOVED lines=12> */
.L_x_391:
[----:B------:R-:W-:Y:S05]  /*fb80*/  BSYNC B1 ;  /* 0x0000000000017941 */ /* 0x000fea0003800000 */
.L_x_390:
        /* <DEDUP_REMOVED lines=12> */
.L_x_393:
[----:B------:R-:W-:Y:S05]  /*fc50*/  BSYNC B1 ;  /* 0x0000000000017941 */ /* 0x000fea0003800000 */
.L_x_392:
        /* <DEDUP_REMOVED lines=11> */
.L_x_395:
[----:B------:R-:W-:Y:S05]  /*fd10*/  BSYNC B1 ;  /* 0x0000000000017941 */ /* 0x000fea0003800000 */
.L_x_394:
        /* <DEDUP_REMOVED lines=11> */
.L_x_397:
[----:B------:R-:W-:Y:S05]  /*fdd0*/  BSYNC B1 ;  /* 0x0000000000017941 */ /* 0x000fea0003800000 */
.L_x_396:
        /* <DEDUP_REMOVED lines=11> */
.L_x_399:
[----:B------:R-:W-:Y:S05]  /*fe90*/  BSYNC B1 ;  /* 0x0000000000017941 */ /* 0x000fea0003800000 */
.L_x_398:
        /* <DEDUP_REMOVED lines=11> */
.L_x_401:
[----:B------:R-:W-:Y:S05]  /*ff50*/  BSYNC B1 ;  /* 0x0000000000017941 */ /* 0x000fea0003800000 */
.L_x_400:
        /* <DEDUP_REMOVED lines=11> */
.L_x_403:
[----:B------:R-:W-:Y:S05]  /*10010*/  BSYNC B1 ;  /* 0x0000000000017941 */ /* 0x000fea0003800000 */
.L_x_402:
        /* <DEDUP_REMOVED lines=11> */
.L_x_405:
[----:B------:R-:W-:Y:S05]  /*100d0*/  BSYNC B1 ;  /* 0x0000000000017941 */ /* 0x000fea0003800000 */
.L_x_404:
        /* <DEDUP_REMOVED lines=11> */
.L_x_407:
[----:B------:R-:W-:Y:S05]  /*10190*/  BSYNC B1 ;  /* 0x0000000000017941 */ /* 0x000fea0003800000 */
.L_x_406:
        /* <DEDUP_REMOVED lines=11> */
.L_x_409:
[----:B------:R-:W-:Y:S05]  /*10250*/  BSYNC B1 ;  /* 0x0000000000017941 */ /* 0x000fea0003800000 */
.L_x_408:
        /* <DEDUP_REMOVED lines=11> */
.L_x_411:
[----:B------:R-:W-:Y:S05]  /*10310*/  BSYNC B1 ;  /* 0x0000000000017941 */ /* 0x000fea0003800000 */
.L_x_410:
        /* <DEDUP_REMOVED lines=11> */
.L_x_413:
[----:B------:R-:W-:Y:S05]  /*103d0*/  BSYNC B1 ;  /* 0x0000000000017941 */ /* 0x000fea0003800000 */
.L_x_412:
        /* <DEDUP_REMOVED lines=12> */
.L_x_415:
[----:B------:R-:W-:Y:S05]  /*104a0*/  BSYNC B1 ;  /* 0x0000000000017941 */ /* 0x000fea0003800000 */
.L_x_414:
        /* <DEDUP_REMOVED lines=12> */
.L_x_417:
[----:B------:R-:W-:Y:S05]  /*10570*/  BSYNC B1 ;  /* 0x0000000000017941 */ /* 0x000fea0003800000 */
.L_x_416:
        /* <DEDUP_REMOVED lines=11> */
.L_x_419:
[----:B------:R-:W-:Y:S05]  /*10630*/  BSYNC B1 ;  /* 0x0000000000017941 */ /* 0x000fea0003800000 */
.L_x_418:
        /* <DEDUP_REMOVED lines=11> */
.L_x_421:
[----:B------:R-:W-:Y:S05]  /*106f0*/  BSYNC B1 ;  /* 0x0000000000017941 */ /* 0x000fea0003800000 */
.L_x_420:
        /* <DEDUP_REMOVED lines=12> */
.L_x_423:
[----:B------:R-:W-:Y:S05]  /*107c0*/  BSYNC B1 ;  /* 0x0000000000017941 */ /* 0x000fea0003800000 */
.L_x_422:
        /* <DEDUP_REMOVED lines=12> */
.L_x_425:
[----:B------:R-:W-:Y:S05]  /*10890*/  BSYNC B1 ;  /* 0x0000000000017941 */ /* 0x000fea0003800000 */
.L_x_424:
        /* <DEDUP_REMOVED lines=11> */
.L_x_427:
[----:B------:R-:W-:Y:S05]  /*10950*/  BSYNC B1 ;  /* 0x0000000000017941 */ /* 0x000fea0003800000 */
.L_x_426:
        /* <DEDUP_REMOVED lines=11> */
.L_x_429:
[----:B------:R-:W-:Y:S05]  /*10a10*/  BSYNC B1 ;  /* 0x0000000000017941 */ /* 0x000fea0003800000 */
.L_x_428:
        /* <DEDUP_REMOVED lines=11> */
.L_x_431:
[----:B------:R-:W-:Y:S05]  /*10ad0*/  BSYNC B1 ;  /* 0x0000000000017941 */ /* 0x000fea0003800000 */
.L_x_430:
        /* <DEDUP_REMOVED lines=11> */
.L_x_433:
[----:B------:R-:W-:Y:S05]  /*10b90*/  BSYNC B1 ;  /* 0x0000000000017941 */ /* 0x000fea0003800000 */
.L_x_432:
        /* <DEDUP_REMOVED lines=11> */
.L_x_435:
[----:B------:R-:W-:Y:S05]  /*10c50*/  BSYNC B1 ;  /* 0x0000000000017941 */ /* 0x000fea0003800000 */
.L_x_434:
        /* <DEDUP_REMOVED lines=11> */
.L_x_437:
[----:B------:R-:W-:Y:S05]  /*10d10*/  BSYNC B1 ;  /* 0x0000000000017941 */ /* 0x000fea0003800000 */
.L_x_436:
        /* <DEDUP_REMOVED lines=11> */
.L_x_439:
[----:B------:R-:W-:Y:S05]  /*10dd0*/  BSYNC B1 ;  /* 0x0000000000017941 */ /* 0x000fea0003800000 */
.L_x_438:
        /* <DEDUP_REMOVED lines=11> */
.L_x_441:
[----:B------:R-:W-:Y:S05]  /*10e90*/  BSYNC B1 ;  /* 0x0000000000017941 */ /* 0x000fea0003800000 */
.L_x_440:
        /* <DEDUP_REMOVED lines=11> */
.L_x_443:
[----:B------:R-:W-:Y:S05]  /*10f50*/  BSYNC B1 ;  /* 0x0000000000017941 */ /* 0x000fea0003800000 */
.L_x_442:
        /* <DEDUP_REMOVED lines=11> */
.L_x_445:
[----:B------:R-:W-:Y:S05]  /*11010*/  BSYNC B1 ;  /* 0x0000000000017941 */ /* 0x000fea0003800000 */
.L_x_444:
        /* <DEDUP_REMOVED lines=12> */
.L_x_447:
[----:B------:R-:W-:Y:S05]  /*110e0*/  BSYNC B1 ;  /* 0x0000000000017941 */ /* 0x000fea0003800000 */
.L_x_446:
        /* <DEDUP_REMOVED lines=12> */
.L_x_449:
[----:B------:R-:W-:Y:S05]  /*111b0*/  BSYNC B1 ;  /* 0x0000000000017941 */ /* 0x000fea0003800000 */
.L_x_448:
        /* <DEDUP_REMOVED lines=11> */
.L_x_451:
[----:B------:R-:W-:Y:S05]  /*11270*/  BSYNC B1 ;  /* 0x0000000000017941 */ /* 0x000fea0003800000 */
.L_x_450:
        /* <DEDUP_REMOVED lines=11> */
.L_x_453:
[----:B------:R-:W-:Y:S05]  /*11330*/  BSYNC B1 ;  /* 0x0000000000017941 */ /* 0x000fea0003800000 */
.L_x_452:
        /* <DEDUP_REMOVED lines=12> */
.L_x_455:
[----:B------:R-:W-:Y:S05]  /*11400*/  BSYNC B1 ;  /* 0x0000000000017941 */ /* 0x000fea0003800000 */
.L_x_454:
        /* <DEDUP_REMOVED lines=12> */
.L_x_457:
[----:B------:R-:W-:Y:S05]  /*114d0*/  BSYNC B1 ;  /* 0x0000000000017941 */ /* 0x000fea0003800000 */
.L_x_456:
        /* <DEDUP_REMOVED lines=11> */
.L_x_459:
[----:B------:R-:W-:Y:S05]  /*11590*/  BSYNC B1 ;  /* 0x0000000000017941 */ /* 0x000fea0003800000 */
.L_x_458:
        /* <DEDUP_REMOVED lines=11> */
.L_x_461:
[----:B------:R-:W-:Y:S05]  /*11650*/  BSYNC B1 ;  /* 0x0000000000017941 */ /* 0x000fea0003800000 */
.L_x_460:
        /* <DEDUP_REMOVED lines=11> */
.L_x_463:
[----:B------:R-:W-:Y:S05]  /*11710*/  BSYNC B1 ;  /* 0x0000000000017941 */ /* 0x000fea0003800000 */
.L_x_462:
        /* <DEDUP_REMOVED lines=11> */
.L_x_465:
[----:B------:R-:W-:Y:S05]  /*117d0*/  BSYNC B1 ;  /* 0x0000000000017941 */ /* 0x000fea0003800000 */
.L_x_464:
        /* <DEDUP_REMOVED lines=11> */
.L_x_467:
[----:B------:R-:W-:Y:S05]  /*11890*/  BSYNC B1 ;  /* 0x0000000000017941 */ /* 0x000fea0003800000 */
.L_x_466:
        /* <DEDUP_REMOVED lines=11> */
.L_x_469:
[----:B------:R-:W-:Y:S05]  /*11950*/  BSYNC B1 ;  /* 0x0000000000017941 */ /* 0x000fea0003800000 */
.L_x_468:
        /* <DEDUP_REMOVED lines=11> */
.L_x_471:
[----:B------:R-:W-:Y:S05]  /*11a10*/  BSYNC B1 ;  /* 0x0000000000017941 */ /* 0x000fea0003800000 */
.L_x_470:
        /* <DEDUP_REMOVED lines=11> */
.L_x_473:
[----:B------:R-:W-:Y:S05]  /*11ad0*/  BSYNC B1 ;  /* 0x0000000000017941 */ /* 0x000fea0003800000 */
.L_x_472:
        /* <DEDUP_REMOVED lines=11> */
.L_x_475:
[----:B------:R-:W-:Y:S05]  /*11b90*/  BSYNC B1 ;  /* 0x0000000000017941 */ /* 0x000fea0003800000 */
.L_x_474:
        /* <DEDUP_REMOVED lines=11> */
.L_x_477:
[----:B------:R-:W-:Y:S05]  /*11c50*/  BSYNC B1 ;  /* 0x0000000000017941 */ /* 0x000fea0003800000 */
.L_x_476:
        /* <DEDUP_REMOVED lines=12> */
.L_x_479:
[----:B------:R-:W-:Y:S05]  /*11d20*/  BSYNC B1 ;  /* 0x0000000000017941 */ /* 0x000fea0003800000 */
.L_x_478:
        /* <DEDUP_REMOVED lines=12> */
.L_x_481:
[----:B------:R-:W-:Y:S05]  /*11df0*/  BSYNC B1 ;  /* 0x0000000000017941 */ /* 0x000fea0003800000 */
.L_x_480:
        /* <DEDUP_REMOVED lines=11> */
.L_x_483:
[----:B------:R-:W-:Y:S05]  /*11eb0*/  BSYNC B1 ;  /* 0x0000000000017941 */ /* 0x000fea0003800000 */
.L_x_482:
        /* <DEDUP_REMOVED lines=11> */
.L_x_485:
[----:B------:R-:W-:Y:S05]  /*11f70*/  BSYNC B1 ;  /* 0x0000000000017941 */ /* 0x000fea0003800000 */
.L_x_484:
        /* <DEDUP_REMOVED lines=12> */
.L_x_487:
[----:B------:R-:W-:Y:S05]  /*12040*/  BSYNC B1 ;  /* 0x0000000000017941 */ /* 0x000fea0003800000 */
.L_x_486:
        /* <DEDUP_REMOVED lines=12> */
.L_x_489:
[----:B------:R-:W-:Y:S05]  /*12110*/  BSYNC B1 ;  /* 0x0000000000017941 */ /* 0x000fea0003800000 */
.L_x_488:
[----:B-----5:R-:W-:Y:S01]  /*12120*/  HADD2.F32 R3, -RZ, R17.H0_H0 ;  /* 0x20000011ff037230 */ /* 0x020fe20000004100 */
[----:B------:R-:W-:Y:S01]  /*12130*/  ISETP.GT.AND P5, PT, R0, 0x8, P1 ;  /* 0x000000080000780c */ /* 0x000fe20000fa4270 */
[----:B------:R-:W-:Y:S01]  /*12140*/  ULDC.64 UR4, c[0x0][0x208] ;  /* 0x0000820000047ab9 */ /* 0x000fe20000000a00 */
[----:B------:R-:W-:Y:S02]  /*12150*/  BSSY B1, `(.L_x_490) ;  /* 0x0000008000017945 */ /* 0x000fe40003800000 */
[----:B0-2---:R-:W-:-:S04]  /*12160*/  FMUL R18, R3, R16 ;  /* 0x0000001003127220 */ /* 0x005fc80000400000 */
[----:B------:R-:W-:-:S05]  /*12170*/  FFMA R18, R37, R2, R18 ;  /* 0x0000000225127223 */ /* 0x000fca0000000012 */
[----:B------:R-:W-:-:S05]  /*12180*/  F2FP.F16.F32.PACK_AB R18, RZ, R18 ;  /* 0x00000012ff12723e */ /* 0x000fca00000000ff */
[----:B------:R0:W-:Y:S01]  /*12190*/  @P4 STG.E.U16 desc[UR4][R4.64+0x1d2], R18 ;  /* 0x0001d21204004986 */ /* 0x0001e2000c101504 */
[----:B------:R-:W-:Y:S05]  /*121a0*/  @!P5 BRA `(.L_x_491) ;  /* 0x000000000008d947 */ /* 0x000fea0003800000 */
[----:B------:R-:W-:Y:S02]  /*121b0*/  ULDC.64 UR4, c[0x0][0x208] ;  /* 0x0000820000047ab9 */ /* 0x000fe40000000a00 */
[----:B------:R2:W5:Y:S03]  /*121c0*/  LDG.E.LTC128B.U16 R17, desc[UR4][R12.64+0x1d0] ;  /* 0x0001d0040c117981 */ /* 0x000566000c1e1520 */
.L_x_491:
[----:B------:R-:W-:Y:S05]  /*121d0*/  BSYNC B1 ;  /* 0x0000000000017941 */ /* 0x000fea0003800000 */
.L_x_490:
        /* <DEDUP_REMOVED lines=11> */
.L_x_493:
[----:B------:R-:W-:Y:S05]  /*12290*/  BSYNC B1 ;  /* 0x0000000000017941 */ /* 0x000fea0003800000 */
.L_x_492:
        /* <DEDUP_REMOVED lines=11> */
.L_x_495:
[----:B------:R-:W-:Y:S05]  /*12350*/  BSYNC B1 ;  /* 0x0000000000017941 */ /* 0x000fea0003800000 */
.L_x_494:
        /* <DEDUP_REMOVED lines=11> */
.L_x_497:
[----:B------:R-:W-:Y:S05]  /*12410*/  BSYNC B1 ;  /* 0x0000000000017941 */ /* 0x000fea0003800000 */
.L_x_496:
        /* <DEDUP_REMOVED lines=11> */
.L_x_499:
[----:B------:R-:W-:Y:S05]  /*124d0*/  BSYNC B1 ;  /* 0x0000000000017941 */ /* 0x000fea0003800000 */
.L_x_498:
        /* <DEDUP_REMOVED lines=11> */
.L_x_501:
[----:B------:R-:W-:Y:S05]  /*12590*/  BSYNC B1 ;  /* 0x0000000000017941 */ /* 0x000fea0003800000 */
.L_x_500:
        /* <DEDUP_REMOVED lines=11> */
.L_x_503:
[----:B------:R-:W-:Y:S05]  /*12650*/  BSYNC B1 ;  /* 0x0000000000017941 */ /* 0x000fea0003800000 */
.L_x_502:
        /* <DEDUP_REMOVED lines=11> */
.L_x_505:
[----:B------:R-:W-:Y:S05]  /*12710*/  BSYNC B1 ;  /* 0x0000000000017941 */ /* 0x000fea0003800000 */
.L_x_504:
        /* <DEDUP_REMOVED lines=11> */
.L_x_507:
[----:B------:R-:W-:Y:S05]  /*127d0*/  BSYNC B1 ;  /* 0x0000000000017941 */ /* 0x000fea0003800000 */
.L_x_506:
        /* <DEDUP_REMOVED lines=11> */
.L_x_509:
[----:B------:R-:W-:Y:S05]  /*12890*/  BSYNC B1 ;  /* 0x0000000000017941 */ /* 0x000fea0003800000 */
.L_x_508:
[----:B------:R-:W-:Y:S05]  /*128a0*/  @!P0 BRA `(.L_x_510) ;  /* 0x0000004000f48947 */ /* 0x000fea0003800000 */
[----:B-----5:R-:W-:Y:S01]  /*128b0*/  HADD2.F32 R17, -RZ, R17.H0_H0 ;  /* 0x20000011ff117230 */ /* 0x020fe20000004100 */
[----:B------:R-:W-:-:S04]  /*128c0*/  ULDC.64 UR4, c[0x0][0x208] ;  /* 0x0000820000047ab9 */ /* 0x000fc80000000a00 */
[----:B------:R-:W-:-:S04]  /*128d0*/  FMUL R0, R17, R16 ;  /* 0x0000001011007220 */ /* 0x000fc80000400000 */
[----:B------:R-:W-:-:S05]  /*128e0*/  FFMA R0, R31, R2, R0 ;  /* 0x000000021f007223 */ /* 0x000fca0000000000 */
[----:B------:R-:W-:-:S05]  /*128f0*/  F2FP.F16.F32.PACK_AB R0, RZ, R0 ;  /* 0x00000000ff00723e */ /* 0x000fca00000000ff */
[----:B------:R0:W-:Y:S01]  /*12900*/  STG.E.U16 desc[UR4][R20.64+0x1d2], R0 ;  /* 0x0001d20014007986 */ /* 0x0001e2000c101504 */
[----:B------:R-:W-:Y:S05]  /*12910*/  BRA `(.L_x_510) ;  /* 0x0000004000d87947 */ /* 0x000fea0003800000 */
.L_x_35:
[----:B------:R-:W2:Y:S01]  /*12920*/  LDL.LU R7, [R1+0x64] ;  /* 0x0000640001077983 */ /* 0x000ea20000300800 */
[----:B------:R-:W-:-:S03]  /*12930*/  ULDC.64 UR4, c[0x0][0x5c0] ;  /* 0x0001700000047ab9 */ /* 0x000fc60000000a00 */
[----:B------:R-:W3:Y:S04]  /*12940*/  LDL.LU R10, [R1+0x68] ;  /* 0x00006800010a7983 */ /* 0x000ee80000300800 */
[----:B------:R-:W4:Y:S04]  /*12950*/  LDL.LU R6, [R1+0x60] ;  /* 0x0000600001067983 */ /* 0x000f280000300800 */
[----:B------:R-:W5:Y:S04]  /*12960*/  LDL.LU R20, [R1+0x6c] ;  /* 0x00006c0001147983 */ /* 0x000f680000300800 */
[----:B------:R-:W5:Y:S04]  /*12970*/  LDL.LU R19, [R1+0x70] ;  /* 0x0000700001137983 */ /* 0x000f680000300800 */
[----:B------:R-:W5:Y:S04]  /*12980*/  LDL.LU R15, [R1+0x74] ;  /* 0x00007400010f7983 */ /* 0x000f680000300800 */
[----:B------:R-:W5:Y:S04]  /*12990*/  LDL.LU R14, [R1+0x78] ;  /* 0x00007800010e7983 */ /* 0x000f680000300800 */
[----:B------:R-:W5:Y:S04]  /*129a0*/  LDL.LU R13, [R1+0x7c] ;  /* 0x00007c00010d7983 */ /* 0x000f680000300800 */
[----:B------:R-:W5:Y:S01]  /*129b0*/  LDL.LU R22, [R1+0x40] ;  /* 0x0000400001167983 */ /* 0x000f620000300800 */
[----:B-1----:R-:W-:-:S03]  /*129c0*/  LEA R4, P2, R8, UR4, 0x1 ;  /* 0x0000000408047c11 */ /* 0x002fc6000f8408ff */
[----:B------:R-:W5:Y:S01]  /*129d0*/  LDL.LU R21, [R1+0x44] ;  /* 0x0000440001157983 */ /* 0x000f620000300800 */
[----:B------:R-:W-:-:S03]  /*129e0*/  LEA.HI.X R5, R8, UR5, R18, 0x1, P2 ;  /* 0x0000000508057c11 */ /* 0x000fc600090f0c12 */
[----:B------:R-:W5:Y:S01]  /*129f0*/  LDL.LU R11, [R1+0x48] ;  /* 0x00004800010b7983 */ /* 0x000f620000300800 */
[----:B------:R-:W-:Y:S01]  /*12a00*/  ISETP.GT.AND P2, PT, R3, 0x1, PT ;  /* 0x000000010300780c */ /* 0x000fe20003f44270 */
[----:B------:R-:W-:Y:S01]  /*12a10*/  ULDC.64 UR14, c[0x0][0x208] ;  /* 0x00008200000e7ab9 */ /* 0x000fe20000000a00 */
[----:B------:R-:W-:Y:S01]  /*12a20*/  USHF.L.U32 UR5, UR8, 0x4, URZ ;  /* 0x0000000408057899 */ /* 0x000fe2000800063f */
[----:B------:R-:W-:Y:S01]  /*12a30*/  ISETP.GT.AND P3, PT, R0, 0x8, P0 ;  /* 0x000000080000780c */ /* 0x000fe20000764270 */
[----:B------:R-:W-:Y:S01]  /*12a40*/  USHF.L.U64.HI UR4, UR8, 0x4, UR9 ;  /* 0x0000000408047899 */ /* 0x000fe20008010209 */
[-C--:B--2---:R-:W-:Y:S01]  /*12a50*/  FMUL R7, R7, R2.reuse ;  /* 0x0000000207077220 */ /* 0x084fe20000400000 */
[----:B---3--:R-:W-:-:S04]  /*12a60*/  FMUL R10, R10, R2 ;  /* 0x000000020a0a7220 */ /* 0x008fc80000400000 */
[----:B------:R-:W-:Y:S01]  /*12a70*/  F2FP.F16.F32.PACK_AB R7, RZ, R7 ;  /* 0x00000007ff07723e */ /* 0x000fe200000000ff */
[----:B----4-:R-:W-:Y:S01]  /*12a80*/  FMUL R6, R6, R2 ;  /* 0x0000000206067220 */ /* 0x010fe20000400000 */
[----:B------:R-:W-:Y:S01]  /*12a90*/  F2FP.F16.F32.PACK_AB R10, RZ, R10 ;  /* 0x0000000aff0a723e */ /* 0x000fe200000000ff */
[----:B-----5:R-:W-:-:S03]  /*12aa0*/  FMUL R8, R20, R2 ;  /* 0x0000000214087220 */ /* 0x020fc60000400000 */
[----:B------:R-:W-:Y:S01]  /*12ab0*/  F2FP.F16.F32.PACK_AB R6, RZ, R6 ;  /* 0x00000006ff06723e */ /* 0x000fe200000000ff */
[----:B------:R-:W2:Y:S03]  /*12ac0*/  LDL.LU R20, [R1+0x4c] ;  /* 0x00004c0001147983 */ /* 0x000ea60000300800 */
[----:B------:R-:W-:Y:S02]  /*12ad0*/  PRMT R9, R6, 0x7610, R9 ;  /* 0x0000761006097816 */ /* 0x000fe40000000009 */
[----:B------:R-:W-:-:S03]  /*12ae0*/  F2FP.F16.F32.PACK_AB R6, RZ, R8 ;  /* 0x00000008ff06723e */ /* 0x000fc600000000ff */
[----:B------:R1:W-:Y:S01]  /*12af0*/  @P1 STG.E.U16 desc[UR14][R4.64], R9 ;  /* 0x0000000904001986 */ /* 0x0003e2000c10150e */
[----:B------:R-:W-:-:S13]  /*12b00*/  ISETP.GT.AND P1, PT, R0, RZ, P2 ;  /* 0x000000ff0000720c */ /* 0x000fda0001724270 */
[----:B------:R3:W-:Y:S01]  /*12b10*/  @P1 STG.E.U16 desc[UR14][R4.64+0x2], R7 ;  /* 0x0000020704001986 */ /* 0x0007e2000c10150e */
[----:B------:R-:W-:-:S04]  /*12b20*/  IADD3 R8, P1, R4, UR5, RZ ;  /* 0x0000000504087c10 */ /* 0x000fc8000ff3e0ff */
[----:B-1----:R-:W-:Y:S02]  /*12b30*/  IADD3.X R9, R5, UR4, RZ, P1, !PT ;  /* 0x0000000405097c10 */ /* 0x002fe40008ffe4ff */
[----:B------:R-:W-:-:S03]  /*12b40*/  ISETP.GT.AND P1, PT, R0, 0x8, P2 ;  /* 0x000000080000780c */ /* 0x000fc60001724270 */
[----:B------:R-:W-:Y:S01]  /*12b50*/  @P3 STG.E.U16 desc[UR14][R8.64], R10 ;  /* 0x0000000a08003986 */ /* 0x000fe2000c10150e */
[----:B------:R-:W-:Y:S01]  /*12b60*/  ISETP.GT.AND P3, PT, R3, 0x8, PT ;  /* 0x000000080300780c */ /* 0x000fe20003f64270 */
[----:B---3--:R-:W-:Y:S02]  /*12b70*/  FMUL R7, R19, R2 ;  /* 0x0000000213077220 */ /* 0x008fe40000400000 */
[----:B------:R-:W3:Y:S01]  /*12b80*/  LDL.LU R19, [R1+0x50] ;  /* 0x0000500001137983 */ /* 0x000ee20000300800 */
[----:B------:R-:W-:Y:S02]  /*12b90*/  ISETP.GT.AND P4, PT, R0, RZ, P3 ;  /* 0x000000ff0000720c */ /* 0x000fe40001f84270 */
[----:B------:R-:W-:-:S03]  /*12ba0*/  F2FP.F16.F32.PACK_AB R7, RZ, R7 ;  /* 0x00000007ff07723e */ /* 0x000fc600000000ff */
[----:B------:R1:W-:Y:S01]  /*12bb0*/  @P1 STG.E.U16 desc[UR14][R8.64+0x2], R6 ;  /* 0x0000020608001986 */ /* 0x0003e2000c10150e */
[----:B------:R-:W-:-:S04]  /*12bc0*/  ISETP.GT.AND P1, PT, R3, 0x9, PT ;  /* 0x000000090300780c */ /* 0x000fc80003f24270 */
[----:B------:R-:W-:-:S03]  /*12bd0*/  ISETP.GT.AND P5, PT, R0, RZ, P1 ;  /* 0x000000ff0000720c */ /* 0x000fc60000fa4270 */
[----:B------:R4:W-:Y:S01]  /*12be0*/  @P4 STG.E.U16 desc[UR14][R4.64+0x10], R7 ;  /* 0x0000100704004986 */ /* 0x0009e2000c10150e */
[----:B-1----:R-:W-:-:S03]  /*12bf0*/  FMUL R6, R15, R2 ;  /* 0x000000020f067220 */ /* 0x002fc60000400000 */
[----:B------:R-:W5:Y:S02]  /*12c00*/  LDL.LU R15, [R1+0x54] ;  /* 0x00005400010f7983 */ /* 0x000f640000300800 */
[----:B------:R-:W-:Y:S01]  /*12c10*/  F2FP.F16.F32.PACK_AB R6, RZ, R6 ;  /* 0x00000006ff06723e */ /* 0x000fe200000000ff */
[-C--:B----4-:R-:W-:Y:S02]  /*12c20*/  FMUL R7, R14, R2.reuse ;  /* 0x000000020e077220 */ /* 0x090fe40000400000 */
[----:B------:R-:W4:Y:S04]  /*12c30*/  LDL.LU R14, [R1+0x58] ;  /* 0x00005800010e7983 */ /* 0x000f280000300800 */
[----:B------:R1:W-:Y:S02]  /*12c40*/  @P5 STG.E.U16 desc[UR14][R4.64+0x12], R6 ;  /* 0x0000120604005986 */ /* 0x0003e4000c10150e */
[----:B-1----:R-:W-:-:S02]  /*12c50*/  FMUL R6, R13, R2 ;  /* 0x000000020d067220 */ /* 0x002fc40000400000 */
[----:B------:R-:W4:Y:S01]  /*12c60*/  LDL.LU R13, [R1+0x5c] ;  /* 0x00005c00010d7983 */ /* 0x000f220000300800 */
[C---:B------:R-:W-:Y:S02]  /*12c70*/  ISETP.GT.AND P4, PT, R0.reuse, 0x8, P3 ;  /* 0x000000080000780c */ /* 0x040fe40001f84270 */
[----:B------:R-:W-:Y:S02]  /*12c80*/  ISETP.GT.AND P5, PT, R0, 0x8, P1 ;  /* 0x000000080000780c */ /* 0x000fe40000fa4270 */
[----:B------:R-:W-:Y:S02]  /*12c90*/  F2FP.F16.F32.PACK_AB R7, RZ, R7 ;  /* 0x00000007ff07723e */ /* 0x000fe400000000ff */
[----:B------:R-:W-:Y:S01]  /*12ca0*/  F2FP.F16.F32.PACK_AB R6, RZ, R6 ;  /* 0x00000006ff06723e */ /* 0x000fe200000000ff */
[----:B------:R-:W-:Y:S01]  /*12cb0*/  UIMAD UR7, UR9, 0xf0, URZ ;  /* 0x000000f0090778a4 */ /* 0x000fe2000f8e023f */
[----:B------:R-:W-:-:S05]  /*12cc0*/  FMUL R10, R22, R2 ;  /* 0x00000002160a7220 */ /* 0x000fca0000400000 */
[----:B------:R-:W-:Y:S01]  /*12cd0*/  @P4 STG.E.U16 desc[UR14][R8.64+0x10], R7 ;  /* 0x0000100708004986 */ /* 0x000fe2000c10150e */
[----:B------:R-:W-:-:S03]  /*12ce0*/  ISETP.GT.AND P4, PT, R0, 0x80, P0 ;  /* 0x000000800000780c */ /* 0x000fc60000784270 */
[----:B------:R1:W-:Y:S01]  /*12cf0*/  @P5 STG.E.U16 desc[UR14][R8.64+0x12], R6 ;  /* 0x0000120608005986 */ /* 0x0003e2000c10150e */
[----:B------:R-:W-:Y:S01]  /*12d00*/  F2FP.F16.F32.PACK_AB R10, RZ, R10 ;  /* 0x0000000aff0a723e */ /* 0x000fe200000000ff */
[----:B-1----:R-:W-:-:S04]  /*12d10*/  IMAD.U32 R6, RZ, RZ, UR8 ;  /* 0x00000008ff067e24 */ /* 0x002fc8000f8e00ff */
[----:B------:R-:W-:-:S04]  /*12d20*/  IMAD.WIDE.U32 R6, R6, 0xf0, R8 ;  /* 0x000000f006067825 */ /* 0x000fc800078e0008 */
[----:B------:R-:W-:-:S05]  /*12d30*/  VIADD R7, R7, UR7 ;  /* 0x0000000707077c36 */ /* 0x000fca0008000000 */
[----:B------:R1:W-:Y:S01]  /*12d40*/  @P4 STG.E.U16 desc[UR14][R6.64], R10 ;  /* 0x0000000a06004986 */ /* 0x0003e2000c10150e */
[C---:B------:R-:W-:Y:S01]  /*12d50*/  ISETP.GT.AND P4, PT, R0.reuse, 0x80, P2 ;  /* 0x000000800000780c */ /* 0x040fe20001784270 */
[-C--:B------:R-:W-:Y:S01]  /*12d60*/  FMUL R11, R11, R2.reuse ;  /* 0x000000020b0b7220 */ /* 0x080fe20000400000 */
[----:B------:R-:W-:Y:S01]  /*12d70*/  ISETP.GT.AND P0, PT, R0, 0x88, P0 ;  /* 0x000000880000780c */ /* 0x000fe20000704270 */
[----:B-1----:R-:W-:-:S05]  /*12d80*/  FMUL R10, R21, R2 ;  /* 0x00000002150a7220 */ /* 0x002fca0000400000 */
[----:B------:R-:W-:Y:S02]  /*12d90*/  F2FP.F16.F32.PACK_AB R10, RZ, R10 ;  /* 0x0000000aff0a723e */ /* 0x000fe400000000ff */
[----:B------:R-:W-:-:S03]  /*12da0*/  F2FP.F16.F32.PACK_AB R11, RZ, R11 ;  /* 0x0000000bff0b723e */ /* 0x000fc600000000ff */
[----:B------:R1:W-:Y:S01]  /*12db0*/  @P4 STG.E.U16 desc[UR14][R6.64+0x2], R10 ;  /* 0x0000020a06004986 */ /* 0x0003e2000c10150e */
[----:B------:R-:W-:Y:S02]  /*12dc0*/  PRMT R12, R11, 0x7610, R12 ;  /* 0x000076100b0c7816 */ /* 0x000fe4000000000c */
[----:B------:R-:W-:Y:S02]  /*12dd0*/  ISETP.GT.AND P2, PT, R0, 0x88, P2 ;  /* 0x000000880000780c */ /* 0x000fe40001744270 */
[----:B-1----:R-:W-:-:S04]  /*12de0*/  IADD3 R10, P4, R6, UR5, RZ ;  /* 0x00000005060a7c10 */ /* 0x002fc8000ff9e0ff */
[----:B------:R-:W-:-:S05]  /*12df0*/  IADD3.X R11, R7, UR4, RZ, P4, !PT ;  /* 0x00000004070b7c10 */ /* 0x000fca000a7fe4ff */
[----:B------:R2:W-:Y:S01]  /*12e00*/  @P0 STG.E.U16 desc[UR14][R10.64], R12 ;  /* 0x0000000c0a000986 */ /* 0x0005e2000c10150e */
[C---:B------:R-:W-:Y:S02]  /*12e10*/  ISETP.GT.AND P0, PT, R0.reuse, 0x80, P3 ;  /* 0x000000800000780c */ /* 0x040fe40001f04270 */
[----:B------:R-:W-:Y:S01]  /*12e20*/  ISETP.GT.AND P3, PT, R0, 0x88, P3 ;  /* 0x000000880000780c */ /* 0x000fe20001f64270 */
[----:B--2---:R-:W-:-:S05]  /*12e30*/  FMUL R12, R20, R2 ;  /* 0x00000002140c7220 */ /* 0x004fca0000400000 */
[----:B------:R-:W-:-:S05]  /*12e40*/  F2FP.F16.F32.PACK_AB R12, RZ, R12 ;  /* 0x0000000cff0c723e */ /* 0x000fca00000000ff */
[----:B------:R3:W-:Y:S02]  /*12e50*/  @P2 STG.E.U16 desc[UR14][R10.64+0x2], R12 ;  /* 0x0000020c0a002986 */ /* 0x0007e4000c10150e */
[----:B---3--:R-:W-:-:S05]  /*12e60*/  FMUL R12, R19, R2 ;  /* 0x00000002130c7220 */ /* 0x008fca0000400000 */
[----:B------:R-:W-:-:S05]  /*12e70*/  F2FP.F16.F32.PACK_AB R12, RZ, R12 ;  /* 0x0000000cff0c723e */ /* 0x000fca00000000ff */
[----:B------:R5:W-:Y:S01]  /*12e80*/  @P0 STG.E.U16 desc[UR14][R6.64+0x10], R12 ;  /* 0x0000100c06000986 */ /* 0x000be2000c10150e */
[----:B------:R-:W-:Y:S01]  /*12e90*/  ISETP.GT.AND P0, PT, R0, 0x80, P1 ;  /* 0x000000800000780c */ /* 0x000fe20000f04270 */
[----:B-----5:R-:W-:-:S05]  /*12ea0*/  FMUL R12, R15, R2 ;  /* 0x000000020f0c7220 */ /* 0x020fca0000400000 */
[----:B------:R-:W-:-:S07]  /*12eb0*/  F2FP.F16.F32.PACK_AB R12, RZ, R12 ;  /* 0x0000000cff0c723e */ /* 0x000fce00000000ff */
[----:B------:R4:W-:Y:S02]  /*12ec0*/  @P0 STG.E.U16 desc[UR14][R6.64+0x12], R12 ;  /* 0x0000120c06000986 */ /* 0x0009e4000c10150e */
[----:B----4-:R-:W-:-:S05]  /*12ed0*/  FMUL R6, R14, R2 ;  /* 0x000000020e067220 */ /* 0x010fca0000400000 */
[----:B------:R-:W-:Y:S01]  /*12ee0*/  F2FP.F16.F32.PACK_AB R6, RZ, R6 ;  /* 0x00000006ff06723e */ /* 0x000fe200000000ff */
[----:B------:R-:W-:-:S03]  /*12ef0*/  @P3 IMAD.MOV.U32 R7, RZ, RZ, R11 ;  /* 0x000000ffff073224 */ /* 0x000fc600078e000b */
[----:B------:R-:W-:Y:S01]  /*12f00*/  PRMT R12, R6, 0x7610, R12 ;  /* 0x00007610060c7816 */ /* 0x000fe2000000000c */
[----:B------:R-:W-:Y:S01]  /*12f10*/  @P3 IMAD.MOV.U32 R6, RZ, RZ, R10 ;  /* 0x000000ffff063224 */ /* 0x000fe200078e000a */
[----:B------:R-:W-:-:S04]  /*12f20*/  ISETP.GT.AND P1, PT, R0, 0x88, P1 ;  /* 0x000000880000780c */ /* 0x000fc80000f24270 */
[----:B------:R1:W-:Y:S04]  /*12f30*/  @P3 STG.E.U16 desc[UR14][R6.64+0x10], R12 ;  /* 0x0000100c06003986 */ /* 0x0003e8000c10150e */
[----:B-1----:R-:W2:Y:S01]  /*12f40*/  LDL.LU R7, [R1+0x20] ;  /* 0x0000200001077983 */ /* 0x002ea20000300800 */
[----:B------:R-:W-:-:S03]  /*12f50*/  FMUL R6, R13, R2 ;  /* 0x000000020d067220 */ /* 0x000fc60000400000 */
[----:B------:R-:W3:Y:S04]  /*12f60*/  LDL.LU R12, [R1+0x28] ;  /* 0x00002800010c7983 */ /* 0x000ee80000300800 */
[----:B------:R-:W4:Y:S04]  /*12f70*/  LDL.LU R18, [R1+0x2c] ;  /* 0x00002c0001127983 */ /* 0x000f280000300800 */
[----:B0-----:R-:W5:Y:S04]  /*12f80*/  LDL.LU R235, [R1+0x30] ;  /* 0x0000300001eb7983 */ /* 0x001f680000300800 */
[----:B------:R-:W5:Y:S04]  /*12f90*/  LDL.LU R234, [R1+0x34] ;  /* 0x0000340001ea7983 */ /* 0x000f680000300800 */
[----:B------:R-:W5:Y:S01]  /*12fa0*/  LDL.LU R233, [R1+0x38] ;  /* 0x0000380001e97983 */ /* 0x000f620000300800 */
[----:B------:R-:W-:-:S03]  /*12fb0*/  F2FP.F16.F32.PACK_AB R6, RZ, R6 ;  /* 0x00000006ff06723e */ /* 0x000fc600000000ff */
[----:B------:R-:W5:Y:S04]  /*12fc0*/  LDL.LU R232, [R1+0x3c] ;  /* 0x00003c0001e87983 */ /* 0x000f680000300800 */
[----:B------:R-:W5:Y:S04]  /*12fd0*/  LDL.LU R13, [R1] ;  /* 0x00000000010d7983 */ /* 0x000f680000300800 */
[----:B------:R-:W5:Y:S04]  /*12fe0*/  LDL.LU R23, [R1+0x4] ;  /* 0x0000040001177983 */ /* 0x000f680000300800 */
[----:B------:R-:W5:Y:S04]  /*12ff0*/  LDL.LU R22, [R1+0x8] ;  /* 0x0000080001167983 */ /* 0x000f680000300800 */
[----:B------:R-:W5:Y:S04]  /*13000*/  LDL.LU R21, [R1+0xc] ;  /* 0x00000c0001157983 */ /* 0x000f680000300800 */
[----:B------:R-:W5:Y:S04]  /*13010*/  LDL.LU R14, [R1+0x10] ;  /* 0x00001000010e7983 */ /* 0x000f680000300800 */
[----:B------:R-:W5:Y:S04]  /*13020*/  LDL.LU R15, [R1+0x14] ;  /* 0x00001400010f7983 */ /* 0x000f680000300800 */
[----:B------:R-:W5:Y:S04]  /*13030*/  LDL.LU R20, [R1+0x18] ;  /* 0x0000180001147983 */ /* 0x000f680000300800 */
[----:B------:R-:W5:Y:S04]  /*13040*/  LDL.LU R19, [R1+0x1c] ;  /* 0x00001c0001137983 */ /* 0x000f680000300800 */
[----:B------:R0:W-:Y:S04]  /*13050*/  @P1 STG.E.U16 desc[UR14][R10.64+0x12], R6 ;  /* 0x000012060a001986 */ /* 0x0001e8000c10150e */
[----:B0-----:R-:W3:Y:S01]  /*13060*/  LDL.LU R10, [R1+0x24] ;  /* 0x00002400010a7983 */ /* 0x001ee20000300800 */
[----:B------:R-:W-:-:S02]  /*13070*/  ISETP.GT.AND P2, PT, R3, 0x11, PT ;  /* 0x000000110300780c */ /* 0x000fc40003f44270 */
[----:B------:R-:W-:Y:S02]  /*13080*/  ISETP.GT.AND P3, PT, R3, 0x10, PT ;  /* 0x000000100300780c */ /* 0x000fe40003f64270 */
[C---:B------:R-:W-:Y:S02]  /*13090*/  ISETP.GT.AND P1, PT, R0.reuse, RZ, P2 ;  /* 0x000000ff0000720c */ /* 0x040fe40001724270 */
[C---:B------:R-:W-:Y:S02]  /*130a0*/  ISETP.GT.AND P0, PT, R0.reuse, RZ, P3 ;  /* 0x000000ff0000720c */ /* 0x040fe40001f04270 */
[----:B------:R-:W-:Y:S01]  /*130b0*/  ISETP.GT.AND P4, PT, R0, 0x8, P2 ;  /* 0x000000080000780c */ /* 0x000fe20001784270 */
[-C--:B------:R-:W-:Y:S01]  /*130c0*/  FMUL R224, R224, R2.reuse ;  /* 0x00000002e0e07220 */ /* 0x080fe20000400000 */
[-C--:B------:R-:W-:Y:S01]  /*130d0*/  FMUL R225, R225, R2.reuse ;  /* 0x00000002e1e17220 */ /* 0x080fe20000400000 */
[-C--:B------:R-:W-:Y:S01]  /*130e0*/  FMUL R227, R227, R2.reuse ;  /* 0x00000002e3e37220 */ /* 0x080fe20000400000 */
[----:B------:R-:W-:-:S02]  /*130f0*/  FMUL R226, R226, R2 ;  /* 0x00000002e2e27220 */ /* 0x000fc40000400000 */
[----:B------:R-:W-:Y:S02]  /*13100*/  F2FP.F16.F32.PACK_AB R224, RZ, R224 ;  /* 0x000000e0ffe0723e */ /* 0x000fe400000000ff */
[----:B------:R-:W-:Y:S02]  /*13110*/  F2FP.F16.F32.PACK_AB R225, RZ, R225 ;  /* 0x000000e1ffe1723e */ /* 0x000fe400000000ff */
[----:B------:R-:W-:Y:S02]  /*13120*/  F2FP.F16.F32.PACK_AB R227, RZ, R227 ;  /* 0x000000e3ffe3723e */ /* 0x000fe400000000ff */
[----:B------:R-:W-:Y:S01]  /*13130*/  F2FP.F16.F32.PACK_AB R226, RZ, R226 ;  /* 0x000000e2ffe2723e */ /* 0x000fe200000000ff */
[-C--:B------:R-:W-:Y:S01]  /*13140*/  FMUL R228, R228, R2.reuse ;  /* 0x00000002e4e47220 */ /* 0x080fe20000400000 */
[----:B------:R-:W-:-:S04]  /*13150*/  FMUL R229, R229, R2 ;  /* 0x00000002e5e57220 */ /* 0x000fc80000400000 */
[----:B------:R-:W-:Y:S02]  /*13160*/  F2FP.F16.F32.PACK_AB R228, RZ, R228 ;  /* 0x000000e4ffe4723e */ /* 0x000fe400000000ff */
[----:B------:R-:W-:Y:S01]  /*13170*/  F2FP.F16.F32.PACK_AB R229, RZ, R229 ;  /* 0x000000e5ffe5723e */ /* 0x000fe200000000ff */
[-C--:B------:R-:W-:Y:S01]  /*13180*/  FMUL R230, R230, R2.reuse ;  /* 0x00000002e6e67220 */ /* 0x080fe20000400000 */
[----:B------:R-:W-:-:S04]  /*13190*/  FMUL R231, R231, R2 ;  /* 0x00000002e7e77220 */ /* 0x000fc80000400000 */
[----:B------:R-:W-:Y:S02]  /*131a0*/  F2FP.F16.F32.PACK_AB R230, RZ, R230 ;  /* 0x000000e6ffe6723e */ /* 0x000fe400000000ff */
[----:B------:R-:W-:Y:S01]  /*131b0*/  F2FP.F16.F32.PACK_AB R231, RZ, R231 ;  /* 0x000000e7ffe7723e */ /* 0x000fe200000000ff */
[-C--:B------:R-:W-:Y:S01]  /*131c0*/  FMUL R216, R216, R2.reuse ;  /* 0x00000002d8d87220 */ /* 0x080fe20000400000 */
[-C--:B------:R-:W-:Y:S01]  /*131d0*/  FMUL R217, R217, R2.reuse ;  /* 0x00000002d9d97220 */ /* 0x080fe20000400000 */
[----:B------:R-:W-:-:S03]  /*131e0*/  FMUL R218, R218, R2 ;  /* 0x00000002dada7220 */ /* 0x000fc60000400000 */
[----:B------:R-:W-:Y:S02]  /*131f0*/  F2FP.F16.F32.PACK_AB R216, RZ, R216 ;  /* 0x000000d8ffd8723e */ /* 0x000fe400000000ff */
[----:B------:R-:W-:Y:S02]  /*13200*/  F2FP.F16.F32.PACK_AB R217, RZ, R217 ;  /* 0x000000d9ffd9723e */ /* 0x000fe400000000ff */
[----:B------:R-:W-:Y:S01]  /*13210*/  F2FP.F16.F32.PACK_AB R218, RZ, R218 ;  /* 0x000000daffda723e */ /* 0x000fe200000000ff */
[-C--:B------:R-:W-:Y:S01]  /*13220*/  FMUL R219, R219, R2.reuse ;  /* 0x00000002dbdb7220 */ /* 0x080fe20000400000 */
[-C--:B------:R-:W-:Y:S01]  /*13230*/  FMUL R221, R221, R2.reuse ;  /* 0x00000002dddd7220 */ /* 0x080fe20000400000 */
[-C--:B------:R-:W-:Y:S01]  /*13240*/  FMUL R220, R220, R2.reuse ;  /* 0x00000002dcdc7220 */ /* 0x080fe20000400000 */
[-C--:B------:R-:W-:Y:S01]  /*13250*/  FMUL R222, R222, R2.reuse ;  /* 0x00000002dede7220 */ /* 0x080fe20000400000 */
[----:B------:R-:W-:Y:S01]  /*13260*/  FMUL R223, R223, R2 ;  /* 0x00000002dfdf7220 */ /* 0x000fe20000400000 */
[----:B------:R-:W-:-:S02]  /*13270*/  F2FP.F16.F32.PACK_AB R219, RZ, R219 ;  /* 0x000000dbffdb723e */ /* 0x000fc400000000ff */
[----:B------:R-:W-:Y:S02]  /*13280*/  F2FP.F16.F32.PACK_AB R221, RZ, R221 ;  /* 0x000000ddffdd723e */ /* 0x000fe400000000ff */
[----:B------:R-:W-:Y:S02]  /*13290*/  F2FP.F16.F32.PACK_AB R220, RZ, R220 ;  /* 0x000000dcffdc723e */ /* 0x000fe400000000ff */
[----:B------:R-:W-:Y:S02]  /*132a0*/  F2FP.F16.F32.PACK_AB R222, RZ, R222 ;  /* 0x000000deffde723e */ /* 0x000fe400000000ff */
[----:B------:R-:W-:Y:S01]  /*132b0*/  F2FP.F16.F32.PACK_AB R223, RZ, R223 ;  /* 0x000000dfffdf723e */ /* 0x000fe200000000ff */
[----:B--2---:R-:W-:-:S05]  /*132c0*/  FMUL R7, R7, R2 ;  /* 0x0000000207077220 */ /* 0x004fca0000400000 */
[----:B------:R-:W-:-:S05]  /*132d0*/  F2FP.F16.F32.PACK_AB R7, RZ, R7 ;  /* 0x00000007ff07723e */ /* 0x000fca00000000ff */
[----:B------:R4:W-:Y:S01]  /*132e0*/  @P0 STG.E.U16 desc[UR14][R4.64+0x20], R7 ;  /* 0x0000200704000986 */ /* 0x0009e2000c10150e */
[----:B------:R-:W-:-:S04]  /*132f0*/  ISETP.GT.AND P0, PT, R3, 0x18, PT ;  /* 0x000000180300780c */ /* 0x000fc80003f04270 */
[----:B------:R-:W-:Y:S01]  /*13300*/  ISETP.GT.AND P5, PT, R0, RZ, P0 ;  /* 0x000000ff0000720c */ /* 0x000fe200007a4270 */
[----:B----4-:R-:W-:-:S05]  /*13310*/  FMUL R7, R18, R2 ;  /* 0x0000000212077220 */ /* 0x010fca0000400000 */
[----:B------:R-:W-:Y:S01]  /*13320*/  F2FP.F16.F32.PACK_AB R7, RZ, R7 ;  /* 0x00000007ff07723e */ /* 0x000fe200000000ff */
[----:B---3--:R-:W-:-:S05]  /*13330*/  FMUL R6, R10, R2 ;  /* 0x000000020a067220 */ /* 0x008fca0000400000 */
[----:B------:R-:W-:-:S05]  /*13340*/  F2FP.F16.F32.PACK_AB R6, RZ, R6 ;  /* 0x00000006ff06723e */ /* 0x000fca00000000ff */
[----:B------:R0:W-:Y:S01]  /*13350*/  @P1 STG.E.U16 desc[UR14][R4.64+0x22], R6 ;  /* 0x0000220604001986 */ /* 0x0001e2000c10150e */
[----:B------:R-:W-:Y:S01]  /*13360*/  ISETP.GT.AND P1, PT, R0, 0x8, P3 ;  /* 0x000000080000780c */ /* 0x000fe20001f24270 */
[----:B0-----:R-:W-:-:S05]  /*13370*/  FMUL R6, R12, R2 ;  /* 0x000000020c067220 */ /* 0x001fca0000400000 */
[----:B------:R-:W-:Y:S01]  /*13380*/  F2FP.F16.F32.PACK_AB R6, RZ, R6 ;  /* 0x00000006ff06723e */ /* 0x000fe200000000ff */
[----:B-----5:R-:W-:-:S03]  /*13390*/  FMUL R10, R235, R2 ;  /* 0x00000002eb0a7220 */ /* 0x020fc60000400000 */
[----:B------:R-:W-:Y:S01]  /*133a0*/  PRMT R11, R6, 0x7610, R11 ;  /* 0x00007610060b7816 */ /* 0x000fe2000000000b */
[----:B------:R0:W-:Y:S01]  /*133b0*/  @P4 STG.E.U16 desc[UR14][R8.64+0x22], R7 ;  /* 0x0000220708004986 */ /* 0x0001e2000c10150e */
[----:B------:R-:W-:-:S03]  /*133c0*/  F2FP.F16.F32.PACK_AB R6, RZ, R10 ;  /* 0x0000000aff06723e */ /* 0x000fc600000000ff */
[----:B------:R-:W-:Y:S01]  /*133d0*/  @P1 STG.E.U16 desc[UR14][R8.64+0x20], R11 ;  /* 0x0000200b08001986 */ /* 0x000fe2000c10150e */
[----:B------:R-:W-:-:S04]  /*133e0*/  ISETP.GT.AND P1, PT, R3, 0x19, PT ;  /* 0x000000190300780c */ /* 0x000fc80003f24270 */
[----:B------:R-:W-:Y:S01]  /*133f0*/  ISETP.GT.AND P4, PT, R0, RZ, P1 ;  /* 0x000000ff0000720c */ /* 0x000fe20000f84270 */
[----:B------:R1:W-:Y:S01]  /*13400*/  @P5 STG.E.U16 desc[UR14][R4.64+0x30], R6 ;  /* 0x0000300604005986 */ /* 0x0003e2000c10150e */
[----:B0-----:R-:W-:Y:S01]  /*13410*/  FMUL R7, R234, R2 ;  /* 0x00000002ea077220 */ /* 0x001fe20000400000 */
[----:B------:R-:W-:-:S04]  /*13420*/  ISETP.GT.AND P5, PT, R0, 0x8, P0 ;  /* 0x000000080000780c */ /* 0x000fc800007a4270 */
[----:B------:R-:W-:Y:S01]  /*13430*/  F2FP.F16.F32.PACK_AB R7, RZ, R7 ;  /* 0x00000007ff07723e */ /* 0x000fe200000000ff */
[----:B-1----:R-:W-:-:S05]  /*13440*/  FMUL R6, R233, R2 ;  /* 0x00000002e9067220 */ /* 0x002fca0000400000 */
[----:B------:R-:W-:Y:S01]  /*13450*/  @P4 STG.E.U16 desc[UR14][R4.64+0x32], R7 ;  /* 0x0000320704004986 */ /* 0x000fe2000c10150e */
[----:B------:R-:W-:Y:S02]  /*13460*/  F2FP.F16.F32.PACK_AB R6, RZ, R6 ;  /* 0x00000006ff06723e */ /* 0x000fe400000000ff */
[----:B------:R-:W-:Y:S02]  /*13470*/  ISETP.GT.AND P4, PT, R0, 0x8, P1 ;  /* 0x000000080000780c */ /* 0x000fe40000f84270 */
[----:B------:R-:W-:Y:S01]  /*13480*/  PRMT R10, R6, 0x7610, R10 ;  /* 0x00007610060a7816 */ /* 0x000fe2000000000a */
[----:B------:R-:W-:-:S04]  /*13490*/  FMUL R6, R232, R2 ;  /* 0x00000002e8067220 */ /* 0x000fc80000400000 */
[----:B------:R0:W-:Y:S01]  /*134a0*/  @P5 STG.E.U16 desc[UR14][R8.64+0x30], R10 ;  /* 0x0000300a08005986 */ /* 0x0001e2000c10150e */
[----:B------:R-:W-:Y:S01]  /*134b0*/  ISETP.GT.AND P5, PT, R0, 0x80, P3 ;  /* 0x000000800000780c */ /* 0x000fe20001fa4270 */
[----:B------:R-:W-:Y:S01]  /*134c0*/  FMUL R13, R13, R2 ;  /* 0x000000020d0d7220 */ /* 0x000fe20000400000 */
[----:B------:R-:W-:Y:S01]  /*134d0*/  F2FP.F16.F32.PACK_AB R6, RZ, R6 ;  /* 0x00000006ff06723e */ /* 0x000fe200000000ff */
[----:B0-----:R-:W-:-:S04]  /*134e0*/  IMAD.U32 R10, RZ, RZ, UR8 ;  /* 0x00000008ff0a7e24 */ /* 0x001fc8000f8e00ff */
[----:B------:R-:W-:Y:S01]  /*134f0*/  IMAD.WIDE.U32 R10, R10, 0xf0, R8 ;  /* 0x000000f00a0a7825 */ /* 0x000fe200078e0008 */
[----:B------:R0:W-:Y:S01]  /*13500*/  @P4 STG.E.U16 desc[UR14][R8.64+0x32], R6 ;  /* 0x0000320608004986 */ /* 0x0001e2000c10150e */
[----:B------:R-:W-:Y:S02]  /*13510*/  F2FP.F16.F32.PACK_AB R13, RZ, R13 ;  /* 0x0000000dff0d723e */ /* 0x000fe400000000ff */
[----:B------:R-:W-:Y:S02]  /*13520*/  VIADD R7, R11, UR7 ;  /* 0x000000070b077c36 */ /* 0x000fe40008000000 */
[----:B------:R-:W-:Y:S01]  /*13530*/  FMUL R11, R23, R2 ;  /* 0x00000002170b7220 */ /* 0x000fe20000400000 */
[C---:B------:R-:W-:Y:S02]  /*13540*/  ISETP.GT.AND P4, PT, R0.reuse, 0x80, P2 ;  /* 0x000000800000780c */ /* 0x040fe40001784270 */
[----:B------:R-:W-:Y:S01]  /*13550*/  ISETP.GT.AND P3, PT, R0, 0x88, P3 ;  /* 0x000000880000780c */ /* 0x000fe20001f64270 */
[----:B0-----:R-:W-:-:S02]  /*13560*/  IMAD.MOV.U32 R6, RZ, RZ, R10 ;  /* 0x000000ffff067224 */ /* 0x001fc400078e000a */
[----:B------:R-:W-:Y:S01]  /*13570*/  FMUL R12, R22, R2 ;  /* 0x00000002160c7220 */ /* 0x000fe20000400000 */
[----:B------:R-:W-:Y:S02]  /*13580*/  F2FP.F16.F32.PACK_AB R11, RZ, R11 ;  /* 0x0000000bff0b723e */ /* 0x000fe400000000ff */
[----:B------:R0:W-:Y:S01]  /*13590*/  @P5 STG.E.U16 desc[UR14][R6.64+0x20], R13 ;  /* 0x0000200d06005986 */ /* 0x0001e2000c10150e */
[----:B------:R-:W-:Y:S02]  /*135a0*/  IADD3 R10, P5, R10, UR5, RZ ;  /* 0x000000050a0a7c10 */ /* 0x000fe4000ffbe0ff */
[----:B------:R-:W-:Y:S02]  /*135b0*/  PRMT R17, R11, 0x7610, R17 ;  /* 0x000076100b117816 */ /* 0x000fe40000000011 */
[----:B------:R-:W-:Y:S02]  /*135c0*/  F2FP.F16.F32.PACK_AB R12, RZ, R12 ;  /* 0x0000000cff0c723e */ /* 0x000fe400000000ff */
[----:B------:R-:W-:Y:S01]  /*135d0*/  IADD3.X R11, R7, UR4, RZ, P5, !PT ;  /* 0x00000004070b7c10 */ /* 0x000fe2000affe4ff */
[----:B------:R1:W-:Y:S01]  /*135e0*/  @P4 STG.E.U16 desc[UR14][R6.64+0x22], R17 ;  /* 0x0000221106004986 */ /* 0x0003e2000c10150e */
[----:B------:R-:W-:-:S03]  /*135f0*/  ISETP.GT.AND P2, PT, R0, 0x88, P2 ;  /* 0x000000880000780c */ /* 0x000fc60001744270 */
[----:B------:R1:W-:Y:S01]  /*13600*/  @P3 STG.E.U16 desc[UR14][R10.64+0x20], R12 ;  /* 0x0000200c0a003986 */ /* 0x0003e2000c10150e */
[C---:B------:R-:W-:Y:S01]  /*13610*/  ISETP.GT.AND P3, PT, R0.reuse, 0x80, P1 ;  /* 0x000000800000780c */ /* 0x040fe20000f64270 */
[-C--:B0-----:R-:W-:Y:S01]  /*13620*/  FMUL R13, R21, R2.reuse ;  /* 0x00000002150d7220 */ /* 0x081fe20000400000 */
[-C--:B------:R-:W-:Y:S01]  /*13630*/  FMUL R15, R15, R2.reuse ;  /* 0x000000020f0f7220 */ /* 0x080fe20000400000 */
[C---:B------:R-:W-:Y:S02]  /*13640*/  ISETP.GT.AND P4, PT, R0.reuse, 0x80, P0 ;  /* 0x000000800000780c */ /* 0x040fe40000784270 */
[----:B------:R-:W-:Y:S01]  /*13650*/  ISETP.GT.AND P0, PT, R0, 0x88, P0 ;  /* 0x000000880000780c */ /* 0x000fe20000704270 */
[-C--:B------:R-:W-:Y:S01]  /*13660*/  FMUL R14, R14, R2.reuse ;  /* 0x000000020e0e7220 */ /* 0x080fe20000400000 */
[----:B------:R-:W-:Y:S01]  /*13670*/  ISETP.GT.AND P1, PT, R0, 0x88, P1 ;  /* 0x000000880000780c */ /* 0x000fe20000f24270 */
[-C--:B------:R-:W-:Y:S01]  /*13680*/  FMUL R18, R20, R2.reuse ;  /* 0x0000000214127220 */ /* 0x080fe20000400000 */
[----:B------:R-:W-:Y:S01]  /*13690*/  F2FP.F16.F32.PACK_AB R13, RZ, R13 ;  /* 0x0000000dff0d723e */ /* 0x000fe200000000ff */
[----:B------:R-:W-:Y:S01]  /*136a0*/  FMUL R19, R19, R2 ;  /* 0x0000000213137220 */ /* 0x000fe20000400000 */
[----:B------:R-:W-:-:S02]  /*136b0*/  F2FP.F16.F32.PACK_AB R15, RZ, R15 ;  /* 0x0000000fff0f723e */ /* 0x000fc400000000ff */
[----:B------:R-:W-:Y:S01]  /*136c0*/  F2FP.F16.F32.PACK_AB R14, RZ, R14 ;  /* 0x0000000eff0e723e */ /* 0x000fe200000000ff */
[----:B------:R1:W-:Y:S01]  /*136d0*/  @P2 STG.E.U16 desc[UR14][R10.64+0x22], R13 ;  /* 0x0000220d0a002986 */ /* 0x0003e2000c10150e */
[----:B------:R-:W-:Y:S02]  /*136e0*/  F2FP.F16.F32.PACK_AB R18, RZ, R18 ;  /* 0x00000012ff12723e */ /* 0x000fe400000000ff */
[----:B------:R-:W-:Y:S01]  /*136f0*/  F2FP.F16.F32.PACK_AB R19, RZ, R19 ;  /* 0x00000013ff13723e */ /* 0x000fe200000000ff */
[----:B------:R1:W-:Y:S01]  /*13700*/  @P3 STG.E.U16 desc[UR14][R6.64+0x32], R15 ;  /* 0x0000320f06003986 */ /* 0x0003e2000c10150e */
[C---:B------:R-:W-:Y:S02]  /*13710*/  ISETP.GT.AND P3, PT, R3.reuse, 0x20, PT ;  /* 0x000000200300780c */ /* 0x040fe40003f64270 */
[----:B------:R-:W-:Y:S01]  /*13720*/  ISETP.GT.AND P2, PT, R3, 0x21, PT ;  /* 0x000000210300780c */ /* 0x000fe20003f44270 */
[----:B------:R1:W-:Y:S03]  /*13730*/  @P4 STG.E.U16 desc[UR14][R6.64+0x30], R14 ;  /* 0x0000300e06004986 */ /* 0x0003e6000c10150e */
[C---:B------:R-:W-:Y:S01]  /*13740*/  ISETP.GT.AND P4, PT, R0.reuse, RZ, P2 ;  /* 0x000000ff0000720c */ /* 0x040fe20001784270 */
[----:B------:R1:W-:Y:S01]  /*13750*/  @P0 STG.E.U16 desc[UR14][R10.64+0x30], R18 ;  /* 0x000030120a000986 */ /* 0x0003e2000c10150e */
[----:B------:R-:W-:-:S03]  /*13760*/  ISETP.GT.AND P0, PT, R0, RZ, P3 ;  /* 0x000000ff0000720c */ /* 0x000fc60001f04270 */
[----:B------:R1:W-:Y:S01]  /*13770*/  @P1 STG.E.U16 desc[UR14][R10.64+0x32], R19 ;  /* 0x000032130a001986 */ /* 0x0003e2000c10150e */
[C---:B------:R-:W-:Y:S02]  /*13780*/  ISETP.GT.AND P1, PT, R0.reuse, 0x8, P2 ;  /* 0x000000080000780c */ /* 0x040fe40001724270 */
[----:B------:R-:W-:-:S05]  /*13790*/  ISETP.GT.AND P5, PT, R0, 0x8, P3 ;  /* 0x000000080000780c */ /* 0x000fca0001fa4270 */
[----:B------:R1:W-:Y:S04]  /*137a0*/  @P4 STG.E.U16 desc[UR14][R4.64+0x42], R225 ;  /* 0x000042e104004986 */ /* 0x0003e8000c10150e */
[----:B------:R1:W-:Y:S01]  /*137b0*/  @P0 STG.E.U16 desc[UR14][R4.64+0x40], R224 ;  /* 0x000040e004000986 */ /* 0x0003e2000c10150e */
[----:B------:R-:W-:-:S03]  /*137c0*/  ISETP.GT.AND P0, PT, R3, 0x28, PT ;  /* 0x000000280300780c */ /* 0x000fc60003f04270 */
[----:B------:R1:W-:Y:S01]  /*137d0*/  @P1 STG.E.U16 desc[UR14][R8.64+0x42], R227 ;  /* 0x000042e308001986 */ /* 0x0003e2000c10150e */
[----:B------:R-:W-:-:S03]  /*137e0*/  ISETP.GT.AND P1, PT, R3, 0x29, PT ;  /* 0x000000290300780c */ /* 0x000fc60003f24270 */
[----:B------:R1:W-:Y:S01]  /*137f0*/  @P5 STG.E.U16 desc[UR14][R8.64+0x40], R226 ;  /* 0x000040e208005986 */ /* 0x0003e2000c10150e */
[C---:B------:R-:W-:Y:S02]  /*13800*/  ISETP.GT.AND P5, PT, R0.reuse, RZ, P0 ;  /* 0x000000ff0000720c */ /* 0x040fe400007a4270 */
[----:B------:R-:W-:-:S11]  /*13810*/  ISETP.GT.AND P4, PT, R0, RZ, P1 ;  /* 0x000000ff0000720c */ /* 0x000fd60000f84270 */
[----:B------:R1:W-:Y:S01]  /*13820*/  @P5 STG.E.U16 desc[UR14][R4.64+0x50], R228 ;  /* 0x000050e404005986 */ /* 0x0003e2000c10150e */
[----:B------:R-:W-:-:S03]  /*13830*/  ISETP.GT.AND P5, PT, R0, 0x8, P0 ;  /* 0x000000080000780c */ /* 0x000fc600007a4270 */
[----:B------:R1:W-:Y:S01]  /*13840*/  @P4 STG.E.U16 desc[UR14][R4.64+0x52], R229 ;  /* 0x000052e504004986 */ /* 0x0003e2000c10150e */
[----:B------:R-:W-:-:S09]  /*13850*/  ISETP.GT.AND P4, PT, R0, 0x8, P1 ;  /* 0x000000080000780c */ /* 0x000fd20000f84270 */
[----:B------:R1:W-:Y:S01]  /*13860*/  @P5 STG.E.U16 desc[UR14][R8.64+0x50], R230 ;  /* 0x000050e608005986 */ /* 0x0003e2000c10150e */
[----:B------:R-:W-:-:S03]  /*13870*/  ISETP.GT.AND P5, PT, R0, 0x80, P3 ;  /* 0x000000800000780c */ /* 0x000fc60001fa4270 */
[----:B------:R1:W-:Y:S01]  /*13880*/  @P4 STG.E.U16 desc[UR14][R8.64+0x52], R231 ;  /* 0x000052e708004986 */ /* 0x0003e2000c10150e */
[C---:B------:R-:W-:Y:S02]  /*13890*/  ISETP.GT.AND P4, PT, R0.reuse, 0x80, P2 ;  /* 0x000000800000780c */ /* 0x040fe40001784270 */
[C---:B------:R-:W-:Y:S02]  /*138a0*/  ISETP.GT.AND P3, PT, R0.reuse, 0x88, P3 ;  /* 0x000000880000780c */ /* 0x040fe40001f64270 */
[----:B------:R-:W-:-:S05]  /*138b0*/  ISETP.GT.AND P2, PT, R0, 0x88, P2 ;  /* 0x000000880000780c */ /* 0x000fca0001744270 */
[----:B------:R1:W-:Y:S04]  /*138c0*/  @P5 STG.E.U16 desc[UR14][R6.64+0x40], R216 ;  /* 0x000040d806005986 */ /* 0x0003e8000c10150e */
[----:B------:R1:W-:Y:S04]  /*138d0*/  @P4 STG.E.U16 desc[UR14][R6.64+0x42], R217 ;  /* 0x000042d906004986 */ /* 0x0003e8000c10150e */
[----:B------:R1:W-:Y:S01]  /*138e0*/  @P3 STG.E.U16 desc[UR14][R10.64+0x40], R218 ;  /* 0x000040da0a003986 */ /* 0x0003e2000c10150e */
[C---:B------:R-:W-:Y:S02]  /*138f0*/  ISETP.GT.AND P3, PT, R0.reuse, 0x80, P1 ;  /* 0x000000800000780c */ /* 0x040fe40000f64270 */
[----:B------:R-:W-:-:S02]  /*13900*/  ISETP.GT.AND P4, PT, R0, 0x80, P0 ;  /* 0x000000800000780c */ /* 0x000fc40000784270 */
[C---:B------:R-:W-:Y:S02]  /*13910*/  ISETP.GT.AND P0, PT, R0.reuse, 0x88, P0 ;  /* 0x000000880000780c */ /* 0x040fe40000704270 */
[----:B------:R-:W-:Y:S01]  /*13920*/  ISETP.GT.AND P1, PT, R0, 0x88, P1 ;  /* 0x000000880000780c */ /* 0x000fe20000f24270 */
[----:B------:R1:W-:Y:S01]  /*13930*/  @P2 STG.E.U16 desc[UR14][R10.64+0x42], R219 ;  /* 0x000042db0a002986 */ /* 0x0003e2000c10150e */
[----:B------:R-:W-:-:S05]  /*13940*/  ISETP.GT.AND P2, PT, R3, 0x31, PT ;  /* 0x000000310300780c */ /* 0x000fca0003f44270 */
[----:B------:R1:W-:Y:S01]  /*13950*/  @P3 STG.E.U16 desc[UR14][R6.64+0x52], R221 ;  /* 0x000052dd06003986 */ /* 0x0003e2000c10150e */
[----:B------:R-:W-:-:S03]  /*13960*/  ISETP.GT.AND P3, PT, R3, 0x30, PT ;  /* 0x000000300300780c */ /* 0x000fc60003f64270 */
[----:B------:R1:W-:Y:S01]  /*13970*/  @P4 STG.E.U16 desc[UR14][R6.64+0x50], R220 ;  /* 0x000050dc06004986 */ /* 0x0003e2000c10150e */
[----:B------:R-:W-:-:S03]  /*13980*/  ISETP.GT.AND P4, PT, R0, RZ, P2 ;  /* 0x000000ff0000720c */ /* 0x000fc60001784270 */
[----:B------:R1:W-:Y:S01]  /*13990*/  @P0 STG.E.U16 desc[UR14][R10.64+0x50], R222 ;  /* 0x000050de0a000986 */ /* 0x0003e2000c10150e */
[----:B------:R-:W-:-:S03]  /*139a0*/  ISETP.GT.AND P0, PT, R0, RZ, P3 ;  /* 0x000000ff0000720c */ /* 0x000fc60001f04270 */
[----:B------:R1:W-:Y:S01]  /*139b0*/  @P1 STG.E.U16 desc[UR14][R10.64+0x52], R223 ;  /* 0x000052df0a001986 */ /* 0x0003e2000c10150e */
[----:B------:R-:W-:Y:S01]  /*139c0*/  ISETP.GT.AND P1, PT, R0, 0x8, P2 ;  /* 0x000000080000780c */ /* 0x000fe20001724270 */
[-C--:B------:R-:W-:Y:S01]  /*139d0*/  FMUL R208, R208, R2.reuse ;  /* 0x00000002d0d07220 */ /* 0x080fe20000400000 */
[-C--:B------:R-:W-:Y:S01]  /*139e0*/  FMUL R209, R209, R2.reuse ;  /* 0x00000002d1d17220 */ /* 0x080fe20000400000 */
[-C--:B------:R-:W-:Y:S01]  /*139f0*/  FMUL R211, R211, R2.reuse ;  /* 0x00000002d3d37220 */ /* 0x080fe20000400000 */
[----:B------:R-:W-:Y:S01]  /*13a00*/  ISETP.GT.AND P5, PT, R0, 0x8, P3 ;  /* 0x000000080000780c */ /* 0x000fe20001fa4270 */
[----:B------:R-:W-:Y:S01]  /*13a10*/  FMUL R210, R210, R2 ;  /* 0x00000002d2d27220 */ /* 0x000fe20000400000 */
[----:B------:R-:W-:Y:S02]  /*13a20*/  F2FP.F16.F32.PACK_AB R208, RZ, R208 ;  /* 0x000000d0ffd0723e */ /* 0x000fe400000000ff */
[----:B------:R-:W-:Y:S02]  /*13a30*/  F2FP.F16.F32.PACK_AB R209, RZ, R209 ;  /* 0x000000d1ffd1723e */ /* 0x000fe400000000ff */
[----:B------:R-:W-:Y:S01]  /*13a40*/  F2FP.F16.F32.PACK_AB R211, RZ, R211 ;  /* 0x000000d3ffd3723e */ /* 0x000fe200000000ff */
[----:B------:R1:W-:Y:S01]  /*13a50*/  @P0 STG.E.U16 desc[UR14][R4.64+0x60], R208 ;  /* 0x000060d004000986 */ /* 0x0003e2000c10150e */
[----:B------:R-:W-:-:S03]  /*13a60*/  F2FP.F16.F32.PACK_AB R210, RZ, R210 ;  /* 0x000000d2ffd2723e */ /* 0x000fc600000000ff */
[----:B------:R1:W-:Y:S01]  /*13a70*/  @P4 STG.E.U16 desc[UR14][R4.64+0x62], R209 ;  /* 0x000062d104004986 */ /* 0x0003e2000c10150e */
[----:B------:R-:W-:-:S03]  /*13a80*/  ISETP.GT.AND P0, PT, R3, 0x38, PT ;  /* 0x000000380300780c */ /* 0x000fc60003f04270 */
[----:B------:R1:W-:Y:S01]  /*13a90*/  @P1 STG.E.U16 desc[UR14][R8.64+0x62], R211 ;  /* 0x000062d308001986 */ /* 0x0003e2000c10150e */
[----:B------:R-:W-:-:S03]  /*13aa0*/  ISETP.GT.AND P1, PT, R3, 0x39, PT ;  /* 0x000000390300780c */ /* 0x000fc60003f24270 */
[----:B------:R1:W-:Y:S01]  /*13ab0*/  @P5 STG.E.U16 desc[UR14][R8.64+0x60], R210 ;  /* 0x000060d208005986 */ /* 0x0003e2000c10150e */
[C---:B------:R-:W-:Y:S02]  /*13ac0*/  ISETP.GT.AND P5, PT, R0.reuse, RZ, P0 ;  /* 0x000000ff0000720c */ /* 0x040fe400007a4270 */
[----:B------:R-:W-:Y:S01]  /*13ad0*/  ISETP.GT.AND P4, PT, R0, RZ, P1 ;  /* 0x000000ff0000720c */ /* 0x000fe20000f84270 */
[-C--:B------:R-:W-:Y:S01]  /*13ae0*/  FMUL R212, R212, R2.reuse ;  /* 0x00000002d4d47220 */ /* 0x080fe20000400000 */
[----:B------:R-:W-:-:S04]  /*13af0*/  FMUL R213, R213, R2 ;  /* 0x00000002d5d57220 */ /* 0x000fc80000400000 */
[----:B------:R-:W-:Y:S02]  /*13b00*/  F2FP.F16.F32.PACK_AB R212, RZ, R212 ;  /* 0x000000d4ffd4723e */ /* 0x000fe400000000ff */
[----:B------:R-:W-:-:S03]  /*13b10*/  F2FP.F16.F32.PACK_AB R213, RZ, R213 ;  /* 0x000000d5ffd5723e */ /* 0x000fc600000000ff */
[----:B------:R1:W-:Y:S01]  /*13b20*/  @P5 STG.E.U16 desc[UR14][R4.64+0x70], R212 ;  /* 0x000070d404005986 */ /* 0x0003e2000c10150e */
[----:B------:R-:W-:-:S03]  /*13b30*/  ISETP.GT.AND P5, PT, R0, 0x8, P0 ;  /* 0x000000080000780c */ /* 0x000fc600007a4270 */
[----:B------:R1:W-:Y:S01]  /*13b40*/  @P4 STG.E.U16 desc[UR14][R4.64+0x72], R213 ;  /* 0x000072d504004986 */ /* 0x0003e2000c10150e */
[----:B------:R-:W-:Y:S01]  /*13b50*/  ISETP.GT.AND P4, PT, R0, 0x8, P1 ;  /* 0x000000080000780c */ /* 0x000fe20000f84270 */
[-C--:B------:R-:W-:Y:S01]  /*13b60*/  FMUL R214, R214, R2.reuse ;  /* 0x00000002d6d67220 */ /* 0x080fe20000400000 */
[----:B------:R-:W-:-:S04]  /*13b70*/  FMUL R215, R215, R2 ;  /* 0x00000002d7d77220 */ /* 0x000fc80000400000 */
[----:B------:R-:W-:Y:S02]  /*13b80*/  F2FP.F16.F32.PACK_AB R214, RZ, R214 ;  /* 0x000000d6ffd6723e */ /* 0x000fe400000000ff */
[----:B------:R-:W-:-:S03]  /*13b90*/  F2FP.F16.F32.PACK_AB R215, RZ, R215 ;  /* 0x000000d7ffd7723e */ /* 0x000fc600000000ff */
[----:B------:R1:W-:Y:S01]  /*13ba0*/  @P5 STG.E.U16 desc[UR14][R8.64+0x70], R214 ;  /* 0x000070d608005986 */ /* 0x0003e2000c10150e */
[----:B------:R-:W-:-:S03]  /*13bb0*/  ISETP.GT.AND P5, PT, R0, 0x80, P3 ;  /* 0x000000800000780c */ /* 0x000fc60001fa4270 */
[----:B------:R1:W-:Y:S01]  /*13bc0*/  @P4 STG.E.U16 desc[UR14][R8.64+0x72], R215 ;  /* 0x000072d708004986 */ /* 0x0003e2000c10150e */
[C---:B------:R-:W-:Y:S02]  /*13bd0*/  ISETP.GT.AND P4, PT, R0.reuse, 0x80, P2 ;  /* 0x000000800000780c */ /* 0x040fe40001784270 */
[----:B------:R-:W-:Y:S01]  /*13be0*/  ISETP.GT.AND P3, PT, R0, 0x88, P3 ;  /* 0x000000880000780c */ /* 0x000fe20001f64270 */
[-C--:B------:R-:W-:Y:S01]  /*13bf0*/  FMUL R200, R200, R2.reuse ;  /* 0x00000002c8c87220 */ /* 0x080fe20000400000 */
[-C--:B------:R-:W-:Y:S01]  /*13c00*/  FMUL R201, R201, R2.reuse ;  /* 0x00000002c9c97220 */ /* 0x080fe20000400000 */
[----:B------:R-:W-:-:S03]  /*13c10*/  FMUL R202, R202, R2 ;  /* 0x00000002caca7220 */ /* 0x000fc60000400000 */
[----:B------:R-:W-:Y:S02]  /*13c20*/  F2FP.F16.F32.PACK_AB R200, RZ, R200 ;  /* 0x000000c8ffc8723e */ /* 0x000fe400000000ff */
[----:B------:R-:W-:Y:S02]  /*13c30*/  F2FP.F16.F32.PACK_AB R201, RZ, R201 ;  /* 0x000000c9ffc9723e */ /* 0x000fe400000000ff */
[----:B------:R-:W-:Y:S01]  /*13c40*/  F2FP.F16.F32.PACK_AB R202, RZ, R202 ;  /* 0x000000caffca723e */ /* 0x000fe200000000ff */
[----:B------:R1:W-:Y:S01]  /*13c50*/  @P5 STG.E.U16 desc[UR14][R6.64+0x60], R200 ;  /* 0x000060c806005986 */ /* 0x0003e2000c10150e */
[----:B------:R-:W-:-:S03]  /*13c60*/  ISETP.GT.AND P2, PT, R0, 0x88, P2 ;  /* 0x000000880000780c */ /* 0x000fc60001744270 */
[----:B------:R1:W-:Y:S01]  /*13c70*/  @P4 STG.E.U16 desc[UR14][R6.64+0x62], R201 ;  /* 0x000062c906004986 */ /* 0x0003e2000c10150e */
[----:B------:R-:W-:-:S03]  /*13c80*/  FMUL R203, R203, R2 ;  /* 0x00000002cbcb7220 */ /* 0x000fc60000400000 */
[----:B------:R1:W-:Y:S01]  /*13c90*/  @P3 STG.E.U16 desc[UR14][R10.64+0x60], R202 ;  /* 0x000060ca0a003986 */ /* 0x0003e2000c10150e */
[C---:B------:R-:W-:Y:S01]  /*13ca0*/  ISETP.GT.AND P3, PT, R0.reuse, 0x80, P1 ;  /* 0x000000800000780c */ /* 0x040fe20000f64270 */
        /* <DEDUP_REMOVED lines=643> */
[----:B------:R-:W-:-:S02]  /*164e0*/  F2FP.F16.F32.PACK_AB R51, RZ, R51 ;  /* 0x00000033ff33723e */ /* 0x000fc400000000ff */
[C---:B------:R-:W-:Y:S01]  /*164f0*/  ISETP.GT.AND P0, PT, R3.reuse, 0xd8, PT ;  /* 0x000000d80300780c */ /* 0x040fe20003f04270 */
[----:B------:R1:W-:Y:S04]  /*16500*/  @P4 STG.E.U16 desc[UR14][R4.64+0x1a2], R49 ;  /* 0x0001a23104004986 */ /* 0x0003e8000c10150e */
[----:B------:R1:W-:Y:S01]  /*16510*/  @P1 STG.E.U16 desc[UR14][R8.64+0x1a0], R50 ;  /* 0x0001a03208001986 */ /* 0x0003e2000c10150e */
[----:B------:R-:W-:Y:S02]  /*16520*/  ISETP.GT.AND P1, PT, R3, 0xd9, PT ;  /* 0x000000d90300780c */ /* 0x000fe40003f24270 */
[C---:B------:R-:W-:Y:S01]  /*16530*/  ISETP.GT.AND P4, PT, R0.reuse, RZ, P0 ;  /* 0x000000ff0000720c */ /* 0x040fe20000784270 */
[----:B------:R1:W-:Y:S01]  /*16540*/  @P5 STG.E.U16 desc[UR14][R8.64+0x1a2], R51 ;  /* 0x0001a23308005986 */ /* 0x0003e2000c10150e */
        /* <DEDUP_REMOVED lines=32> */
[C---:B------:R-:W-:Y:S02]  /*16750*/  ISETP.GT.AND P0, PT, R0.reuse, 0x88, P0 ;  /* 0x000000880000780c */ /* 0x040fe40000704270 */
[----:B------:R-:W-:Y:S01]  /*16760*/  ISETP.GT.AND P1, PT, R0, 0x88, P1 ;  /* 0x000000880000780c */ /* 0x000fe20000f24270 */
[-C--:B------:R-:W-:Y:S01]  /*16770*/  FMUL R44, R44, R2.reuse ;  /* 0x000000022c2c7220 */ /* 0x080fe20000400000 */
[-C--:B------:R-:W-:Y:S01]  /*16780*/  FMUL R46, R46, R2.reuse ;  /* 0x000000022e2e7220 */ /* 0x080fe20000400000 */
[----:B------:R-:W-:Y:S01]  /*16790*/  FMUL R47, R47, R2 ;  /* 0x000000022f2f7220 */ /* 0x000fe20000400000 */
[----:B------:R-:W-:-:S02]  /*167a0*/  F2FP.F16.F32.PACK_AB R43, RZ, R43 ;  /* 0x0000002bff2b723e */ /* 0x000fc400000000ff */
[----:B------:R-:W-:Y:S02]  /*167b0*/  F2FP.F16.F32.PACK_AB R45, RZ, R45 ;  /* 0x0000002dff2d723e */ /* 0x000fe400000000ff */
[----:B------:R-:W-:Y:S01]  /*167c0*/  F2FP.F16.F32.PACK_AB R44, RZ, R44 ;  /* 0x0000002cff2c723e */ /* 0x000fe200000000ff */
[----:B------:R1:W-:Y:S01]  /*167d0*/  @P2 STG.E.U16 desc[UR14][R10.64+0x1a2], R43 ;  /* 0x0001a22b0a002986 */ /* 0x0003e2000c10150e */
[----:B------:R-:W-:Y:S02]  /*167e0*/  F2FP.F16.F32.PACK_AB R46, RZ, R46 ;  /* 0x0000002eff2e723e */ /* 0x000fe400000000ff */
[----:B------:R-:W-:Y:S01]  /*167f0*/  F2FP.F16.F32.PACK_AB R47, RZ, R47 ;  /* 0x0000002fff2f723e */ /* 0x000fe200000000ff */
[----:B------:R1:W-:Y:S01]  /*16800*/  @P3 STG.E.U16 desc[UR14][R6.64+0x1b2], R45 ;  /* 0x0001b22d06003986 */ /* 0x0003e2000c10150e */
[C---:B------:R-:W-:Y:S02]  /*16810*/  ISETP.GT.AND P2, PT, R3.reuse, 0xe0, PT ;  /* 0x000000e00300780c */ /* 0x040fe40003f44270 */
[----:B------:R-:W-:Y:S01]  /*16820*/  ISETP.GT.AND P3, PT, R3, 0xe1, PT ;  /* 0x000000e10300780c */ /* 0x000fe20003f64270 */
[----:B------:R1:W-:Y:S04]  /*16830*/  @P4 STG.E.U16 desc[UR14][R6.64+0x1b0], R44 ;  /* 0x0001b02c06004986 */ /* 0x0003e8000c10150e */
[----:B------:R1:W-:Y:S01]  /*16840*/  @P0 STG.E.U16 desc[UR14][R10.64+0x1b0], R46 ;  /* 0x0001b02e0a000986 */ /* 0x0003e2000c10150e */
[----:B------:R-:W-:-:S03]  /*16850*/  ISETP.GT.AND P0, PT, R0, RZ, P2 ;  /* 0x000000ff0000720c */ /* 0x000fc60001704270 */
[----:B------:R1:W-:Y:S01]  /*16860*/  @P1 STG.E.U16 desc[UR14][R10.64+0x1b2], R47 ;  /* 0x0001b22f0a001986 */ /* 0x0003e2000c10150e */
[----:B------:R-:W-:Y:S01]  /*16870*/  ISETP.GT.AND P1, PT, R0, RZ, P3 ;  /* 0x000000ff0000720c */ /* 0x000fe20001f24270 */
[-C--:B------:R-:W-:Y:S01]  /*16880*/  FMUL R32, R32, R2.reuse ;  /* 0x0000000220207220 */ /* 0x080fe20000400000 */
[-C--:B------:R-:W-:Y:S01]  /*16890*/  FMUL R33, R33, R2.reuse ;  /* 0x0000000221217220 */ /* 0x080fe20000400000 */
[C---:B------:R-:W-:Y:S02]  /*168a0*/  ISETP.GT.AND P4, PT, R0.reuse, 0x8, P2 ;  /* 0x000000080000780c */ /* 0x040fe40001784270 */
[----:B------:R-:W-:Y:S01]  /*168b0*/  ISETP.GT.AND P5, PT, R0, 0x8, P3 ;  /* 0x000000080000780c */ /* 0x000fe20001fa4270 */
[-C--:B------:R-:W-:Y:S01]  /*168c0*/  FMUL R34, R34, R2.reuse ;  /* 0x0000000222227220 */ /* 0x080fe20000400000 */
[----:B------:R-:W-:Y:S01]  /*168d0*/  FMUL R35, R35, R2 ;  /* 0x0000000223237220 */ /* 0x000fe20000400000 */
[----:B------:R-:W-:Y:S02]  /*168e0*/  F2FP.F16.F32.PACK_AB R32, RZ, R32 ;  /* 0x00000020ff20723e */ /* 0x000fe400000000ff */
[----:B------:R-:W-:-:S02]  /*168f0*/  F2FP.F16.F32.PACK_AB R33, RZ, R33 ;  /* 0x00000021ff21723e */ /* 0x000fc400000000ff */
[----:B------:R-:W-:Y:S01]  /*16900*/  F2FP.F16.F32.PACK_AB R34, RZ, R34 ;  /* 0x00000022ff22723e */ /* 0x000fe200000000ff */
[----:B------:R1:W-:Y:S01]  /*16910*/  @P0 STG.E.U16 desc[UR14][R4.64+0x1c0], R32 ;  /* 0x0001c02004000986 */ /* 0x0003e2000c10150e */
[----:B------:R-:W-:Y:S02]  /*16920*/  F2FP.F16.F32.PACK_AB R35, RZ, R35 ;  /* 0x00000023ff23723e */ /* 0x000fe400000000ff */
[C---:B------:R-:W-:Y:S01]  /*16930*/  ISETP.GT.AND P0, PT, R3.reuse, 0xe9, PT ;  /* 0x000000e90300780c */ /* 0x040fe20003f04270 */
[----:B------:R1:W-:Y:S01]  /*16940*/  @P1 STG.E.U16 desc[UR14][R4.64+0x1c2], R33 ;  /* 0x0001c22104001986 */ /* 0x0003e2000c10150e */
[----:B------:R-:W-:-:S03]  /*16950*/  ISETP.GT.AND P1, PT, R3, 0xe8, PT ;  /* 0x000000e80300780c */ /* 0x000fc60003f24270 */
[----:B------:R1:W-:Y:S01]  /*16960*/  @P4 STG.E.U16 desc[UR14][R8.64+0x1c0], R34 ;  /* 0x0001c02208004986 */ /* 0x0003e2000c10150e */
[----:B------:R-:W-:-:S03]  /*16970*/  ISETP.GT.AND P4, PT, R0, RZ, P0 ;  /* 0x000000ff0000720c */ /* 0x000fc60000784270 */
[----:B------:R1:W-:Y:S01]  /*16980*/  @P5 STG.E.U16 desc[UR14][R8.64+0x1c2], R35 ;  /* 0x0001c22308005986 */ /* 0x0003e2000c10150e */
[----:B------:R-:W-:Y:S01]  /*16990*/  ISETP.GT.AND P5, PT, R0, RZ, P1 ;  /* 0x000000ff0000720c */ /* 0x000fe20000fa4270 */
[-C--:B------:R-:W-:Y:S01]  /*169a0*/  FMUL R36, R36, R2.reuse ;  /* 0x0000000224247220 */ /* 0x080fe20000400000 */
[----:B------:R-:W-:-:S04]  /*169b0*/  FMUL R37, R37, R2 ;  /* 0x0000000225257220 */ /* 0x000fc80000400000 */
[----:B------:R-:W-:Y:S02]  /*169c0*/  F2FP.F16.F32.PACK_AB R36, RZ, R36 ;  /* 0x00000024ff24723e */ /* 0x000fe400000000ff */
[----:B------:R-:W-:Y:S01]  /*169d0*/  F2FP.F16.F32.PACK_AB R37, RZ, R37 ;  /* 0x00000025ff25723e */ /* 0x000fe200000000ff */
[----:B------:R-:W-:-:S04]  /*169e0*/  FMUL R38, R38, R2 ;  /* 0x0000000226267220 */ /* 0x000fc80000400000 */
[----:B------:R1:W-:Y:S01]  /*169f0*/  @P5 STG.E.U16 desc[UR14][R4.64+0x1d0], R36 ;  /* 0x0001d02404005986 */ /* 0x0003e2000c10150e */
[----:B------:R-:W-:-:S03]  /*16a00*/  ISETP.GT.AND P5, PT, R0, 0x8, P1 ;  /* 0x000000080000780c */ /* 0x000fc60000fa4270 */
[----:B------:R1:W-:Y:S01]  /*16a10*/  @P4 STG.E.U16 desc[UR14][R4.64+0x1d2], R37 ;  /* 0x0001d22504004986 */ /* 0x0003e2000c10150e */
[----:B------:R-:W-:Y:S01]  /*16a20*/  ISETP.GT.AND P4, PT, R0, 0x8, P0 ;  /* 0x000000080000780c */ /* 0x000fe20000784270 */
[----:B------:R-:W-:Y:S01]  /*16a30*/  FMUL R39, R39, R2 ;  /* 0x0000000227277220 */ /* 0x000fe20000400000 */
[----:B------:R-:W-:-:S04]  /*16a40*/  F2FP.F16.F32.PACK_AB R38, RZ, R38 ;  /* 0x00000026ff26723e */ /* 0x000fc800000000ff */
        /* <DEDUP_REMOVED lines=8> */
[----:B------:R-:W-:Y:S02]  /*16ad0*/  F2FP.F16.F32.PACK_AB R25, RZ, R25 ;  /* 0x00000019ff19723e */ /* 0x000fe400000000ff */
[C---:B------:R-:W-:Y:S02]  /*16ae0*/  ISETP.GT.AND P2, PT, R0.reuse, 0x88, P2 ;  /* 0x000000880000780c */ /* 0x040fe40001744270 */
[C---:B------:R-:W-:Y:S01]  /*16af0*/  ISETP.GT.AND P3, PT, R0.reuse, 0x88, P3 ;  /* 0x000000880000780c */ /* 0x040fe20001f64270 */
[----:B------:R1:W-:Y:S01]  /*16b00*/  @P4 STG.E.U16 desc[UR14][R6.64+0x1c0], R24 ;  /* 0x0001c01806004986 */ /* 0x0003e2000c10150e */
[----:B------:R-:W-:-:S03]  /*16b10*/  ISETP.GT.AND P4, PT, R0, 0x80, P0 ;  /* 0x000000800000780c */ /* 0x000fc60000784270 */
[----:B------:R1:W-:Y:S01]  /*16b20*/  @P5 STG.E.U16 desc[UR14][R6.64+0x1c2], R25 ;  /* 0x0001c21906005986 */ /* 0x0003e2000c10150e */
[----:B------:R-:W-:Y:S01]  /*16b30*/  ISETP.GT.AND P5, PT, R0, 0x80, P1 ;  /* 0x000000800000780c */ /* 0x000fe20000fa4270 */
[-C--:B------:R-:W-:Y:S01]  /*16b40*/  FMUL R26, R26, R2.reuse ;  /* 0x000000021a1a7220 */ /* 0x080fe20000400000 */
[C---:B------:R-:W-:Y:S01]  /*16b50*/  ISETP.GT.AND P1, PT, R0.reuse, 0x88, P1 ;  /* 0x000000880000780c */ /* 0x040fe20000f24270 */
[-C--:B------:R-:W-:Y:S01]  /*16b60*/  FMUL R27, R27, R2.reuse ;  /* 0x000000021b1b7220 */ /* 0x080fe20000400000 */
[----:B------:R-:W-:Y:S01]  /*16b70*/  ISETP.GT.AND P0, PT, R0, 0x88, P0 ;  /* 0x000000880000780c */ /* 0x000fe20000704270 */
        /* <DEDUP_REMOVED lines=8> */
[----:B------:R-:W-:Y:S02]  /*16c00*/  F2FP.F16.F32.PACK_AB R30, RZ, R30 ;  /* 0x0000001eff1e723e */ /* 0x000fe400000000ff */
[----:B------:R-:W-:Y:S01]  /*16c10*/  F2FP.F16.F32.PACK_AB R31, RZ, R31 ;  /* 0x0000001fff1f723e */ /* 0x000fe200000000ff */
[----:B------:R1:W-:Y:S04]  /*16c20*/  @P2 STG.E.U16 desc[UR14][R10.64+0x1c0], R26 ;  /* 0x0001c01a0a002986 */ /* 0x0003e8000c10150e */
[----:B------:R1:W-:Y:S04]  /*16c30*/  @P3 STG.E.U16 desc[UR14][R10.64+0x1c2], R27 ;  /* 0x0001c21b0a003986 */ /* 0x0003e8000c10150e */
[----:B------:R1:W-:Y:S04]  /*16c40*/  @P5 STG.E.U16 desc[UR14][R6.64+0x1d0], R28 ;  /* 0x0001d01c06005986 */ /* 0x0003e8000c10150e */
[----:B------:R1:W-:Y:S04]  /*16c50*/  @P4 STG.E.U16 desc[UR14][R6.64+0x1d2], R29 ;  /* 0x0001d21d06004986 */ /* 0x0003e8000c10150e */
[----:B------:R1:W-:Y:S04]  /*16c60*/  @P1 STG.E.U16 desc[UR14][R10.64+0x1d0], R30 ;  /* 0x0001d01e0a001986 */ /* 0x0003e8000c10150e */
[----:B------:R1:W-:Y:S02]  /*16c70*/  @P0 STG.E.U16 desc[UR14][R10.64+0x1d2], R31 ;  /* 0x0001d21f0a000986 */ /* 0x0003e4000c10150e */
.L_x_510:
[----:B------:R-:W-:Y:S05]  /*16c80*/  BSYNC B0 ;  /* 0x0000000000007941 */ /* 0x000fea0003800000 */
.L_x_34:
[----:B-1----:R-:W2:Y:S04]  /*16c90*/  LDL.LU R5, [R1+0xa0] ;  /* 0x0000a00001057983 */ /* 0x002ea80000300800 */
[----:B0-----:R-:W2:Y:S01]  /*16ca0*/  LDL.LU R4, [R1+0xa4] ;  /* 0x0000a40001047983 */ /* 0x001ea20000300800 */
[----:B------:R-:W-:Y:S01]  /*16cb0*/  ULDC UR4, c[0x0][0xc] ;  /* 0x0000030000047ab9 */ /* 0x000fe20000000800 */
[----:B------:R-:W-:Y:S01]  /*16cc0*/  ULDC UR5, c[0x0][0x10] ;  /* 0x0000040000057ab9 */ /* 0x000fe20000000800 */
[----:B------:R-:W2:Y:S01]  /*16cd0*/  LDC R3, c[0x0][0x14] ;  /* 0x00000500ff037b82 */ /* 0x000ea20000000800 */
[----:B------:R-:W-:Y:S01]  /*16ce0*/  UIMAD.WIDE.U32 UR4, UR4, UR5, URZ ;  /* 0x00000005040472a5 */ /* 0x000fe2000f8e003f */
[----:B------:R-:W-:-:S05]  /*16cf0*/  PRMT R0, RZ, 0x7610, R0 ;  /* 0x00007610ff007816 */ /* 0x000fca0000000000 */
[----:B--2---:R-:W-:-:S04]  /*16d00*/  IMAD.WIDE.U32 R4, R3, UR4, R4 ;  /* 0x0000000403047c25 */ /* 0x004fc8000f8e0004 */
[----:B------:R-:W-:Y:S01]  /*16d10*/  IMAD R3, R3, UR5, RZ ;  /* 0x0000000503037c24 */ /* 0x000fe2000f8e02ff */
[----:B------:R-:W-:Y:S01]  /*16d20*/  ULDC.64 UR4, c[0x0][0x650] ;  /* 0x0001940000047ab9 */ /* 0x000fe20000000a00 */
[----:B------:R-:W-:Y:S01]  /*16d30*/  IMAD.MOV.U32 R21, RZ, RZ, R4 ;  /* 0x000000ffff157224 */ /* 0x000fe200078e0004 */
[----:B------:R-:W-:Y:S01]  /*16d40*/  ISETP.GE.U32.AND P0, PT, R4, UR4, PT ;  /* 0x0000000404007c0c */ /* 0x000fe2000bf06070 */
[----:B------:R-:W-:Y:S01]  /*16d50*/  IMAD.IADD R23, R5, 0x1, R3 ;  /* 0x0000000105177824 */ /* 0x000fe200078e0203 */
[----:B------:R-:W-:Y:S02]  /*16d60*/  UMOV UR4, 0xffffffff ;  /* 0xffffffff00047882 */ /* 0x000fe40000000000 */
[----:B------:R-:W-:Y:S02]  /*16d70*/  IMAD.U32 R3, RZ, RZ, UR4 ;  /* 0x00000004ff037e24 */ /* 0x000fe4000f8e00ff */
[----:B------:R0:W-:Y:S01]  /*16d80*/  STL [R1+0xa0], R23 ;  /* 0x0000a01701007387 */ /* 0x0001e20000100800 */
[----:B------:R-:W-:Y:S01]  /*16d90*/  ISETP.GE.U32.AND.EX P0, PT, R23, UR5, PT, P0 ;  /* 0x0000000517007c0c */ /* 0x000fe2000bf06100 */
[----:B------:R-:W-:-:S02]  /*16da0*/  UMOV UR5, 0xffffffff ;  /* 0xffffffff00057882 */ /* 0x000fc40000000000 */
[----:B------:R0:W-:Y:S01]  /*16db0*/  STL [R1+0xa4], R21 ;  /* 0x0000a41501007387 */ /* 0x0001e20000100800 */
[----:B------:R-:W-:-:S03]  /*16dc0*/  IMAD.U32 R18, RZ, RZ, UR5 ;  /* 0x00000005ff127e24 */ /* 0x000fc6000f8e00ff */
[----:B------:R0:W-:Y:S06]  /*16dd0*/  STL [R1+0x9c], R3 ;  /* 0x00009c0301007387 */ /* 0x0001ec0000100800 */
[----:B------:R-:W-:Y:S05]  /*16de0*/  @P0 BRA `(.L_x_511) ;  /* 0x0000000400840947 */ /* 0x000fea0003800000 */
[----:B-----5:R-:W1:Y:S01]  /*16df0*/  S2R R17, SR_CTAID.X ;  /* 0x0000000000117919 */ /* 0x020e620000002500 */
[----:B------:R-:W2:Y:S01]  /*16e00*/  LDC.64 R10, c[0x0][0x628] ;  /* 0x00018a00ff0a7b82 */ /* 0x000ea20000000a00 */
[----:B------:R-:W-:Y:S01]  /*16e10*/  ULDC UR4, c[0x0][0x150] ;  /* 0x0000540000047ab9 */ /* 0x000fe20000000800 */
[----:B----4-:R-:W-:Y:S01]  /*16e20*/  IMAD.MOV.U32 R8, RZ, RZ, R21 ;  /* 0x000000ffff087224 */ /* 0x010fe200078e0015 */
[----:B------:R-:W4:Y:S01]  /*16e30*/  S2R R19, SR_CTAID.Y ;  /* 0x0000000000137919 */ /* 0x000f220000002600 */
[----:B------:R-:W-:-:S04]  /*16e40*/  IMAD.MOV.U32 R9, RZ, RZ, R23 ;  /* 0x000000ffff097224 */ /* 0x000fc800078e0017 */
[----:B------:R-:W0:Y:S08]  /*16e50*/  LDC R20, c[0x0][0x144] ;  /* 0x00005100ff147b82 */ /* 0x000e300000000800 */
[----:B------:R-:W0:Y:S08]  /*16e60*/  LDC R12, c[0x0][0x630] ;  /* 0x00018c00ff0c7b82 */ /* 0x000e300000000800 */
[----:B------:R-:W0:Y:S01]  /*16e70*/  LDC.64 R14, c[0x0][0x620] ;  /* 0x00018800ff0e7b82 */ /* 0x000e220000000a00 */
[----:B--2---:R-:W-:-:S04]  /*16e80*/  ISETP.NE.U32.AND P0, PT, R10, RZ, PT ;  /* 0x000000ff0a00720c */ /* 0x004fc80003f05070 */
[----:B------:R-:W-:Y:S02]  /*16e90*/  ISETP.NE.AND.EX P0, PT, R11, RZ, PT, P0 ;  /* 0x000000ff0b00720c */ /* 0x000fe40003f05300 */
[----:B-1----:R-:W-:-:S05]  /*16ea0*/  I2FP.F32.U32 R0, R17 ;  /* 0x0000001100007245 */ /* 0x002fca0000201000 */
[----:B------:R-:W-:-:S04]  /*16eb0*/  FMUL R0, R0, UR4 ;  /* 0x0000000400007c20 */ /* 0x000fc80008400000 */
[----:B------:R1:W2:Y:S02]  /*16ec0*/  F2I.U32.TRUNC.NTZ R18, R0 ;  /* 0x0000000000127305 */ /* 0x0002a4000020f000 */
[----:B----4-:R-:W-:Y:S05]  /*16ed0*/  @!P0 BRA `(.L_x_512) ;  /* 0x0000000000288947 */ /* 0x010fea0003800000 */
[----:B-1----:R-:W0:Y:S02]  /*16ee0*/  LDC R0, c[0x0][0x634] ;  /* 0x00018d00ff007b82 */ /* 0x002e240000000800 */
[----:B0-----:R-:W-:-:S05]  /*16ef0*/  IADD3 R3, P0, R21, R0, RZ ;  /* 0x0000000015037210 */ /* 0x001fca0007f1e0ff */
[----:B------:R-:W-:-:S04]  /*16f00*/  IMAD.X R13, RZ, RZ, R23, P0 ;  /* 0x000000ffff0d7224 */ /* 0x000fc800000e0617 */
[----:B------:R-:W-:-:S04]  /*16f10*/  IMAD.WIDE.U32 R4, R13, R10, RZ ;  /* 0x0000000a0d047225 */ /* 0x000fc800078e00ff */
[----:B---3--:R-:W-:-:S04]  /*16f20*/  IMAD.WIDE.U32 R6, P0, R3, R11, R4 ;  /* 0x0000000b03067225 */ /* 0x008fc80007800004 */
[----:B------:R-:W-:-:S04]  /*16f30*/  IMAD.WIDE.U32 R4, R3, R10, RZ ;  /* 0x0000000a03047225 */ /* 0x000fc800078e00ff */
[----:B------:R-:W-:Y:S01]  /*16f40*/  IMAD.X R9, RZ, RZ, RZ, P0 ;  /* 0x000000ffff097224 */ /* 0x000fe200000e06ff */
[----:B------:R-:W-:Y:S01]  /*16f50*/  IADD3 RZ, P0, R5, R6, RZ ;  /* 0x0000000605ff7210 */ /* 0x000fe20007f1e0ff */
[----:B------:R-:W-:-:S04]  /*16f60*/  IMAD.MOV.U32 R8, RZ, RZ, R7 ;  /* 0x000000ffff087224 */ /* 0x000fc800078e0007 */
[----:B------:R-:W-:-:S08]  /*16f70*/  IMAD.WIDE.U32.X R8, R13, R11, R8, P0 ;  /* 0x0000000b0d087225 */ /* 0x000fd000000e0408 */
.L_x_512:
[-CC-:B0-----:R-:W-:Y:S01]  /*16f80*/  SHF.R.U64 R27, R8, R12.reuse, R9.reuse ;  /* 0x0000000c081b7219 */ /* 0x181fe20000001209 */
[----:B------:R-:W0:Y:S01]  /*16f90*/  LDC.64 R24, c[0x0][0x640] ;  /* 0x00019000ff187b82 */ /* 0x000e220000000a00 */
[----:B-1----:R-:W-:Y:S01]  /*16fa0*/  SHF.R.U32.HI R0, RZ, R12, R9 ;  /* 0x0000000cff007219 */ /* 0x002fe20000011609 */
[----:B------:R-:W-:Y:S01]  /*16fb0*/  IMAD.MOV.U32 R4, RZ, RZ, R21 ;  /* 0x000000ffff047224 */ /* 0x000fe200078e0015 */
[----:B------:R-:W-:Y:S01]  /*16fc0*/  IADD3 R3, P0, RZ, -R27, RZ ;  /* 0x8000001bff037210 */ /* 0x000fe20007f1e0ff */
[----:B--2---:R-:W-:Y:S01]  /*16fd0*/  IMAD.MOV R18, RZ, RZ, -R18 ;  /* 0x000000ffff127224 */ /* 0x004fe200078e0a12 */
[----:B------:R-:W-:Y:S01]  /*16fe0*/  ULDC UR4, c[0x0][0x154] ;  /* 0x0000550000047ab9 */ /* 0x000fe20000000800 */
[----:B---3--:R-:W-:Y:S02]  /*16ff0*/  IMAD.MOV.U32 R7, RZ, RZ, 0x1 ;  /* 0x00000001ff077424 */ /* 0x008fe400078e00ff */
[----:B------:R-:W1:Y:S01]  /*17000*/  LDC R6, c[0x0][0x618] ;  /* 0x00018600ff067b82 */ /* 0x000e620000000800 */
[----:B------:R-:W-:-:S02]  /*17010*/  IMAD.X R5, RZ, RZ, ~R0, P0 ;  /* 0x000000ffff057224 */ /* 0x000fc400000e0e00 */
[----:B------:R-:W-:Y:S02]  /*17020*/  IMAD R17, R20, R18, R17 ;  /* 0x0000001214117224 */ /* 0x000fe400078e0211 */
[-C--:B------:R-:W-:Y:S02]  /*17030*/  IMAD R0, R5, R14.reuse, RZ ;  /* 0x0000000e05007224 */ /* 0x080fe400078e02ff */
[----:B------:R-:W-:Y:S01]  /*17040*/  IMAD.MOV.U32 R5, RZ, RZ, R23 ;  /* 0x000000ffff057224 */ /* 0x000fe200078e0017 */
[----:B------:R-:W2:Y:S01]  /*17050*/  LDC R8, c[0x0][0x608] ;  /* 0x00018200ff087b82 */ /* 0x000ea20000000800 */
[----:B------:R-:W-:-:S04]  /*17060*/  IMAD.WIDE.U32 R4, R3, R14, R4 ;  /* 0x0000000e03047225 */ /* 0x000fc800078e0004 */
[----:B------:R-:W-:-:S03]  /*17070*/  IMAD R3, R3, R15, R0 ;  /* 0x0000000f03037224 */ /* 0x000fc600078e0200 */
[----:B------:R-:W3:Y:S01]  /*17080*/  LDC R22, c[0x0][0x658] ;  /* 0x00019600ff167b82 */ /* 0x000ee20000000800 */
[----:B------:R-:W-:Y:S01]  /*17090*/  I2FP.F32.U32 R0, R19 ;  /* 0x0000001300007245 */ /* 0x000fe20000201000 */
[----:B------:R-:W-:Y:S01]  /*170a0*/  IMAD.IADD R3, R5, 0x1, R3 ;  /* 0x0000000105037824 */ /* 0x000fe200078e0203 */
[----:B0-----:R-:W-:Y:S01]  /*170b0*/  ISETP.NE.U32.AND P0, PT, R24, RZ, PT ;  /* 0x000000ff1800720c */ /* 0x001fe20003f05070 */
[----:B------:R-:W-:Y:S02]  /*170c0*/  IMAD.MOV.U32 R5, RZ, RZ, -0x1 ;  /* 0xffffffffff057424 */ /* 0x000fe400078e00ff */
[----:B------:R-:W-:Y:S02]  /*170d0*/  FMUL R0, R0, UR4 ;  /* 0x0000000400007c20 */ /* 0x000fe40008400000 */
[----:B------:R-:W0:Y:S01]  /*170e0*/  LDC R18, c[0x0][0x148] ;  /* 0x00005200ff127b82 */ /* 0x000e220000000800 */
[----:B-1----:R-:W-:Y:S01]  /*170f0*/  SHF.R.U64 R12, R4, R6, R3 ;  /* 0x00000006040c7219 */ /* 0x002fe20000001203 */
[----:B------:R1:W4:Y:S01]  /*17100*/  F2I.U32.TRUNC.NTZ R13, R0 ;  /* 0x00000000000d7305 */ /* 0x000322000020f000 */
[----:B------:R-:W-:-:S02]  /*17110*/  ISETP.NE.AND.EX P0, PT, R25, RZ, PT, P0 ;  /* 0x000000ff1900720c */ /* 0x000fc40003f05300 */
[----:B------:R-:W-:-:S03]  /*17120*/  SHF.R.U32.HI R3, RZ, R6, R3 ;  /* 0x00000006ff037219 */ /* 0x000fc60000011603 */
[----:B------:R-:W0:Y:S01]  /*17130*/  LDC R15, c[0x0][0x600] ;  /* 0x00018000ff0f7b82 */ /* 0x000e220000000800 */
[-CC-:B--2---:R-:W-:Y:S02]  /*17140*/  SHF.R.U64 R10, R12, R8.reuse, R3.reuse ;  /* 0x000000080c0a7219 */ /* 0x184fe40000001203 */
[----:B------:R-:W-:-:S05]  /*17150*/  SHF.R.U32.HI R3, RZ, R8, R3 ;  /* 0x00000008ff037219 */ /* 0x000fca0000011603 */
[----:B------:R-:W2:Y:S01]  /*17160*/  LDC R20, c[0x0][0x648] ;  /* 0x00019200ff147b82 */ /* 0x000ea20000000800 */
[-C--:B---3--:R-:W-:Y:S02]  /*17170*/  SHF.L.U32 R4, R5, R22.reuse, RZ ;  /* 0x0000001605047219 */ /* 0x088fe400000006ff */
[-CC-:B------:R-:W-:Y:S02]  /*17180*/  SHF.R.U64 R14, R10, R22.reuse, R3.reuse ;  /* 0x000000160a0e7219 */ /* 0x180fe40000001203 */
[----:B------:R-:W-:Y:S02]  /*17190*/  SHF.R.U32.HI R5, RZ, R22, R3 ;  /* 0x00000016ff057219 */ /* 0x000fe40000011603 */
[----:B------:R-:W-:Y:S01]  /*171a0*/  LOP3.LUT R21, RZ, R4, RZ, 0x33, !PT ;  /* 0x00000004ff157212 */ /* 0x000fe200078e33ff */
[----:B------:R-:W3:Y:S01]  /*171b0*/  LDC R23, c[0x0][0x638] ;  /* 0x00018e00ff177b82 */ /* 0x000ee20000000800 */
[----:B------:R-:W-:Y:S01]  /*171c0*/  SHF.L.U32 R22, R7, R22, RZ ;  /* 0x0000001607167219 */ /* 0x000fe200000006ff */
[----:B------:R-:W-:-:S06]  /*171d0*/  IMAD.MOV.U32 R4, RZ, RZ, R14 ;  /* 0x000000ffff047224 */ /* 0x000fcc00078e000e */
[----:B------:R-:W0:Y:S01]  /*171e0*/  LDC R26, c[0x0][0x610] ;  /* 0x00018400ff1a7b82 */ /* 0x000e220000000800 */
[----:B-1--4-:R-:W-:Y:S05]  /*171f0*/  @!P0 BRA `(.L_x_513) ;  /* 0x0000000000288947 */ /* 0x012fea0003800000 */
        /* <DEDUP_REMOVED lines=10> */
.L_x_513:
[----:B------:R-:W1:Y:S01]  /*172a0*/  LDC R3, c[0x0][0x65c] ;  /* 0x00019700ff037b82 */ /* 0x000e620000000800 */
[----:B--2---:R-:W-:Y:S01]  /*172b0*/  SHF.R.U64 R0, R4, R20, R5 ;  /* 0x0000001404007219 */ /* 0x004fe20000001205 */
[----:B0-----:R-:W-:Y:S01]  /*172c0*/  VIADD R7, R15, 0xffffffff ;  /* 0xffffffff0f077836 */ /* 0x001fe20000000000 */
[----:B------:R-:W-:Y:S01]  /*172d0*/  LOP3.LUT R5, R10, R21, RZ, 0xc0, !PT ;  /* 0x000000150a057212 */ /* 0x000fe200078ec0ff */
[----:B------:R-:W-:Y:S01]  /*172e0*/  IMAD.MOV R13, RZ, RZ, -R13 ;  /* 0x000000ffff0d7224 */ /* 0x000fe200078e0a0d */
[----:B------:R-:W-:Y:S02]  /*172f0*/  R2UR UR5, R27 ;  /* 0x000000001b0572ca */ /* 0x000fe400000e0000 */
[----:B------:R-:W-:Y:S02]  /*17300*/  LOP3.LUT R12, R12, R7, RZ, 0xc0, !PT ;  /* 0x000000070c0c7212 */ /* 0x000fe400078ec0ff */
[----:B-1----:R-:W-:Y:S01]  /*17310*/  ISETP.NE.AND P0, PT, R3, 0x1, PT ;  /* 0x000000010300780c */ /* 0x002fe20003f05270 */
[----:B------:R-:W-:-:S02]  /*17320*/  IMAD.MOV R3, RZ, RZ, -R0 ;  /* 0x000000ffff037224 */ /* 0x000fc400078e0a00 */
[----:B------:R-:W-:Y:S02]  /*17330*/  IMAD R0, R22, R0, R5 ;  /* 0x0000000016007224 */ /* 0x000fe400078e0205 */
[----:B---3--:R-:W-:-:S04]  /*17340*/  IMAD R3, R3, R23, R14 ;  /* 0x0000001703037224 */ /* 0x008fc800078e020e */
[----:B------:R-:W-:-:S04]  /*17350*/  IMAD R3, R3, R15, R12 ;  /* 0x0000000f03037224 */ /* 0x000fc800078e020c */
[----:B------:R-:W-:-:S04]  /*17360*/  @P0 IMAD R17, R18, R13, R19 ;  /* 0x0000000d12110224 */ /* 0x000fc800078e0213 */
[----:B------:R-:W-:-:S05]  /*17370*/  IMAD R0, R0, R26, R17 ;  /* 0x0000001a00007224 */ /* 0x000fca00078e0211 */
[----:B------:R-:W-:Y:S02]  /*17380*/  SEL R4, R3, R0, !P0 ;  /* 0x0000000003047207 */ /* 0x000fe40004000000 */
[----:B------:R-:W-:Y:S01]  /*17390*/  SEL R0, R0, R3, !P0 ;  /* 0x0000000300007207 */ /* 0x000fe20004000000 */
[----:B------:R-:W-:Y:S01]  /*173a0*/  IMAD.U32 R3, RZ, RZ, UR5 ;  /* 0x00000005ff037e24 */ /* 0x000fe2000f8e00ff */
[----:B------:R-:W-:Y:S02]  /*173b0*/  R2UR UR4, R4 ;  /* 0x00000000040472ca */ /* 0x000fe400000e0000 */
[----:B------:R-:W-:Y:S01]  /*173c0*/  R2UR UR6, R0 ;  /* 0x00000000000672ca */ /* 0x000fe200000e0000 */
[----:B------:R-:W-:Y:S01]  /*173d0*/  IMAD.MOV.U32 R0, RZ, RZ, 0x1 ;  /* 0x00000001ff007424 */ /* 0x000fe200078e00ff */
[----:B------:R1:W-:Y:S09]  /*173e0*/  STL [R1+0x9c], R3 ;  /* 0x00009c0301007387 */ /* 0x0003f20000100800 */
[----:B------:R-:W-:-:S07]  /*173f0*/  IMAD.U32 R18, RZ, RZ, UR4 ;  /* 0x00000004ff127e24 */ /* 0x000fce000f8e00ff */
.L_x_511:
[----:B------:R-:W-:Y:S01]  /*17400*/  LOP3.LUT P0, RZ, R0, 0xff, RZ, 0xc0, !PT ;  /* 0x000000ff00ff7812 */ /* 0x000fe2000780c0ff */
[----:B------:R-:W-:-:S12]  /*17410*/  IMAD.U32 R19, RZ, RZ, UR6 ;  /* 0x00000006ff137e24 */ /* 0x000fd8000f8e00ff */
[----:B------:R-:W-:Y:S05]  /*17420*/  @P0 BRA `(.L_x_514) ;  /* 0xfffffea000040947 */ /* 0x000fea000383ffff */
[----:B------:R-:W-:Y:S05]  /*17430*/  EXIT ;  /* 0x000000000000794d */ /* 0x000fea0003800000 */
.L_x_7:
[----:B------:R-:W2:Y:S01]  /*17440*/  LDL R163, [R1+0xa4] ;  /* 0x0000a40001a37983 */ /* 0x000ea20000100800 */
[----:B------:R-:W-:-:S03]  /*17450*/  ULDC.64 UR4, c[0x0][0x650] ;  /* 0x0001940000047ab9 */ /* 0x000fc60000000a00 */
[----:B------:R-:W3:Y:S01]  /*17460*/  LDL R162, [R1+0xa0] ;  /* 0x0000a00001a27983 */ /* 0x000ee20000100800 */
[----:B------:R-:W-:Y:S01]  /*17470*/  PRMT R6, RZ, 0x7610, R6 ;  /* 0x00007610ff067816 */ /* 0x000fe20000000006 */
[----:B------:R-:W-:Y:S02]  /*17480*/  IMAD.MOV.U32 R5, RZ, RZ, -0x1 ;  /* 0xffffffffff057424 */ /* 0x000fe400078e00ff */
[----:B------:R-:W-:Y:S02]  /*17490*/  IMAD.MOV.U32 R4, RZ, RZ, -0x1 ;  /* 0xffffffffff047424 */ /* 0x000fe400078e00ff */
[----:B------:R-:W-:Y:S01]  /*174a0*/  IMAD.MOV.U32 R9, RZ, RZ, -0x1 ;  /* 0xffffffffff097424 */ /* 0x000fe200078e00ff */
[----:B--2---:R-:W-:-:S04]  /*174b0*/  ISETP.GE.U32.AND P0, PT, R163, UR4, PT ;  /* 0x00000004a3007c0c */ /* 0x004fc8000bf06070 */
[----:B---3--:R-:W-:-:S13]  /*174c0*/  ISETP.GE.U32.AND.EX P0, PT, R162, UR5, PT, P0 ;  /* 0x00000005a2007c0c */ /* 0x008fda000bf06100 */
[----:B------:R-:W-:Y:S05]  /*174d0*/  @P0 BRA `(.L_x_515) ;  /* 0x0000000400340947 */ /* 0x000fea0003800000 */
[----:B------:R-:W1:Y:S01]  /*174e0*/  LDC.64 R14, c[0x0][0x628] ;  /* 0x00018a00ff0e7b82 */ /* 0x000e620000000a00 */
[----:B------:R-:W-:Y:S02]  /*174f0*/  IMAD.MOV.U32 R8, RZ, RZ, R163 ;  /* 0x000000ffff087224 */ /* 0x000fe400078e00a3 */
[----:B------:R-:W-:-:S05]  /*17500*/  IMAD.MOV.U32 R9, RZ, RZ, R162 ;  /* 0x000000ffff097224 */ /* 0x000fca00078e00a2 */
[----:B------:R-:W2:Y:S08]  /*17510*/  LDC R10, c[0x0][0x630] ;  /* 0x00018c00ff0a7b82 */ /* 0x000eb00000000800 */
[----:B------:R-:W3:Y:S01]  /*17520*/  LDC.64 R16, c[0x0][0x620] ;  /* 0x00018800ff107b82 */ /* 0x000ee20000000a00 */
[----:B-1----:R-:W-:-:S04]  /*17530*/  ISETP.NE.U32.AND P0, PT, R14, RZ, PT ;  /* 0x000000ff0e00720c */ /* 0x002fc80003f05070 */
[----:B------:R-:W-:-:S13]  /*17540*/  ISETP.NE.AND.EX P0, PT, R15, RZ, PT, P0 ;  /* 0x000000ff0f00720c */ /* 0x000fda0003f05300 */
[----:B--23--:R-:W-:Y:S05]  /*17550*/  @!P0 BRA `(.L_x_516) ;  /* 0x0000000000288947 */ /* 0x00cfea0003800000 */
        /* <DEDUP_REMOVED lines=10> */
.L_x_516:
[----:B------:R-:W1:Y:S01]  /*17600*/  LDC.64 R20, c[0x0][0x640] ;  /* 0x00019000ff147b82 */ /* 0x000e620000000a00 */
[-CC-:B------:R-:W-:Y:S02]  /*17610*/  SHF.R.U64 R14, R8, R10.reuse, R9.reuse ;  /* 0x0000000a080e7219 */ /* 0x180fe40000001209 */
[----:B------:R-:W-:Y:S02]  /*17620*/  SHF.R.U32.HI R4, RZ, R10, R9 ;  /* 0x0000000aff047219 */ /* 0x000fe40000011609 */
[----:B------:R-:W-:-:S03]  /*17630*/  IADD3 R7, P0, RZ, -R14, RZ ;  /* 0x8000000eff077210 */ /* 0x000fc60007f1e0ff */
[----:B------:R-:W2:Y:S02]  /*17640*/  LDC R8, c[0x0][0x618] ;  /* 0x00018600ff087b82 */ /* 0x000ea40000000800 */
[----:B------:R-:W-:Y:S02]  /*17650*/  IMAD.X R5, RZ, RZ, ~R4, P0 ;  /* 0x000000ffff057224 */ /* 0x000fe400000e0e04 */
[----:B------:R-:W-:Y:S02]  /*17660*/  IMAD.MOV.U32 R4, RZ, RZ, R163 ;  /* 0x000000ffff047224 */ /* 0x000fe400078e00a3 */
[-C--:B------:R-:W-:Y:S02]  /*17670*/  IMAD R6, R5, R16.reuse, RZ ;  /* 0x0000001005067224 */ /* 0x080fe400078e02ff */
[----:B------:R-:W3:Y:S01]  /*17680*/  LDC R18, c[0x0][0x608] ;  /* 0x00018200ff127b82 */ /* 0x000ee20000000800 */
[----:B------:R-:W-:Y:S02]  /*17690*/  IMAD.MOV.U32 R5, RZ, RZ, R162 ;  /* 0x000000ffff057224 */ /* 0x000fe400078e00a2 */
[----:B------:R-:W-:-:S05]  /*176a0*/  IMAD.WIDE.U32 R4, R7, R16, R4 ;  /* 0x0000001007047225 */ /* 0x000fca00078e0004 */
[----:B------:R-:W4:Y:S01]  /*176b0*/  LDC R19, c[0x0][0x658] ;  /* 0x00019600ff137b82 */ /* 0x000f220000000800 */
[----:B------:R-:W-:Y:S01]  /*176c0*/  IMAD R7, R7, R17, R6 ;  /* 0x0000001107077224 */ /* 0x000fe200078e0206 */
[----:B-1----:R-:W-:Y:S01]  /*176d0*/  ISETP.NE.U32.AND P0, PT, R20, RZ, PT ;  /* 0x000000ff1400720c */ /* 0x002fe20003f05070 */
[----:B------:R-:W-:Y:S02]  /*176e0*/  IMAD.MOV.U32 R6, RZ, RZ, -0x1 ;  /* 0xffffffffff067424 */ /* 0x000fe400078e00ff */
[----:B------:R-:W-:Y:S01]  /*176f0*/  IMAD.IADD R5, R5, 0x1, R7 ;  /* 0x0000000105057824 */ /* 0x000fe200078e0207 */
[----:B------:R-:W-:Y:S02]  /*17700*/  ISETP.NE.AND.EX P0, PT, R21, RZ, PT, P0 ;  /* 0x000000ff1500720c */ /* 0x000fe40003f05300 */
[----:B------:R-:W1:Y:S02]  /*17710*/  LDC R17, c[0x0][0x600] ;  /* 0x00018000ff117b82 */ /* 0x000e640000000800 */
[----:B--2---:R-:W-:-:S02]  /*17720*/  SHF.R.U64 R10, R4, R8, R5 ;  /* 0x00000008040a7219 */ /* 0x004fc40000001205 */
[----:B------:R-:W-:-:S04]  /*17730*/  SHF.R.U32.HI R5, RZ, R8, R5 ;  /* 0x00000008ff057219 */ /* 0x000fc80000011605 */
[----:B------:R-:W2:Y:S01]  /*17740*/  LDC R22, c[0x0][0x648] ;  /* 0x00019200ff167b82 */ /* 0x000ea20000000800 */
[-CC-:B---3--:R-:W-:Y:S02]  /*17750*/  SHF.R.U64 R15, R10, R18.reuse, R5.reuse ;  /* 0x000000120a0f7219 */ /* 0x188fe40000001205 */
[----:B------:R-:W-:Y:S01]  /*17760*/  SHF.R.U32.HI R4, RZ, R18, R5 ;  /* 0x00000012ff047219 */ /* 0x000fe20000011605 */
[----:B------:R-:W-:-:S04]  /*17770*/  IMAD.MOV.U32 R18, RZ, RZ, 0x1 ;  /* 0x00000001ff127424 */ /* 0x000fc800078e00ff */
[----:B0-----:R-:W0:Y:S01]  /*17780*/  LDC R23, c[0x0][0x638] ;  /* 0x00018e00ff177b82 */ /* 0x001e220000000800 */
[-CC-:B----4-:R-:W-:Y:S02]  /*17790*/  SHF.R.U64 R16, R15, R19.reuse, R4.reuse ;  /* 0x000000130f107219 */ /* 0x190fe40000001204 */
[-C--:B------:R-:W-:Y:S02]  /*177a0*/  SHF.L.U32 R6, R6, R19.reuse, RZ ;  /* 0x0000001306067219 */ /* 0x080fe400000006ff */
[----:B------:R-:W-:Y:S01]  /*177b0*/  SHF.R.U32.HI R5, RZ, R19, R4 ;  /* 0x00000013ff057219 */ /* 0x000fe20000011604 */
[----:B------:R-:W-:Y:S01]  /*177c0*/  IMAD.MOV.U32 R4, RZ, RZ, R16 ;  /* 0x000000ffff047224 */ /* 0x000fe200078e0010 */
[----:B------:R-:W-:Y:S01]  /*177d0*/  LOP3.LUT R24, RZ, R6, RZ, 0x33, !PT ;  /* 0x00000006ff187212 */ /* 0x000fe200078e33ff */
[----:B------:R-:W3:Y:S01]  /*177e0*/  LDC R25, c[0x0][0x610] ;  /* 0x00018400ff197b82 */ /* 0x000ee20000000800 */
[----:B------:R-:W-:Y:S05]  /*177f0*/  @!P0 BRA `(.L_x_517) ;  /* 0x0000000000288947 */ /* 0x000fea0003800000 */
        /* <DEDUP_REMOVED lines=10> */
.L_x_517:
[----:B------:R-:W4:Y:S01]  /*178a0*/  LDC R6, c[0x0][0x65c] ;  /* 0x00019700ff067b82 */ /* 0x000f220000000800 */
[----:B--2---:R-:W-:Y:S01]  /*178b0*/  SHF.R.U64 R4, R4, R22, R5 ;  /* 0x0000001604047219 */ /* 0x004fe20000001205 */
[----:B-1----:R-:W-:Y:S01]  /*178c0*/  VIADD R7, R17, 0xffffffff ;  /* 0xffffffff11077836 */ /* 0x002fe20000000000 */
[----:B------:R-:W-:Y:S01]  /*178d0*/  SHF.L.U32 R18, R18, R19, RZ ;  /* 0x0000001312127219 */ /* 0x000fe200000006ff */
[----:B------:R-:W-:Y:S01]  /*178e0*/  IMAD.MOV.U32 R9, RZ, RZ, R14 ;  /* 0x000000ffff097224 */ /* 0x000fe200078e000e */
[----:B------:R-:W-:Y:S01]  /*178f0*/  LOP3.LUT R3, R15, R24, RZ, 0xc0, !PT ;  /* 0x000000180f037212 */ /* 0x000fe200078ec0ff */
[----:B------:R-:W-:Y:S01]  /*17900*/  IMAD.MOV R5, RZ, RZ, -R4 ;  /* 0x000000ffff057224 */ /* 0x000fe200078e0a04 */
[----:B------:R-:W-:-:S03]  /*17910*/  LOP3.LUT R7, R10, R7, RZ, 0xc0, !PT ;  /* 0x000000070a077212 */ /* 0x000fc600078ec0ff */
[----:B------:R-:W-:Y:S01]  /*17920*/  IMAD R3, R18, R4, R3 ;  /* 0x0000000412037224 */ /* 0x000fe200078e0203 */
[----:B----4-:R-:W-:Y:S01]  /*17930*/  ISETP.NE.AND P0, PT, R6, 0x1, PT ;  /* 0x000000010600780c */ /* 0x010fe20003f05270 */
[----:B------:R-:W-:-:S12]  /*17940*/  IMAD.MOV.U32 R6, RZ, RZ, 0x1 ;  /* 0x00000001ff067424 */ /* 0x000fd800078e00ff */
[----:B------:R-:W-:Y:S02]  /*17950*/  @P0 IMAD R0, R11, R12, R2 ;  /* 0x0000000c0b000224 */ /* 0x000fe400078e0202 */
[----:B0-----:R-:W-:Y:S02]  /*17960*/  IMAD R2, R5, R23, R16 ;  /* 0x0000001705027224 */ /* 0x001fe400078e0210 */
[----:B---3--:R-:W-:Y:S02]  /*17970*/  IMAD R0, R3, R25, R0 ;  /* 0x0000001903007224 */ /* 0x008fe400078e0200 */
[----:B------:R-:W-:-:S05]  /*17980*/  IMAD R5, R2, R17, R7 ;  /* 0x0000001102057224 */ /* 0x000fca00078e0207 */
[----:B------:R-:W-:Y:S02]  /*17990*/  SEL R4, R5, R0, !P0 ;  /* 0x0000000005047207 */ /* 0x000fe40004000000 */
[----:B------:R-:W-:-:S07]  /*179a0*/  SEL R5, R0, R5, !P0 ;  /* 0x0000000500057207 */ /* 0x000fce0004000000 */
.L_x_515:
[----:B------:R-:W-:-:S08]  /*179b0*/  NOP ;  /* 0x0000000000007918 */ /* 0x000fd00000000000 */
[----:B0-----:R-:W0:-:S00]  /*179c0*/  USETMAXREG.DEALLOC.CTAPOOL 0x18 ;  /* 0x00000018000079c8 */ /* 0x001e0000080e0500 */
[----:B------:R-:W-:-:S13]  /*179d0*/  ISETP.NE.AND P0, PT, RZ, UR8, PT ;  /* 0x00000008ff007c0c */ /* 0x000fda000bf05270 */
[----:B------:R-:W-:Y:S05]  /*179e0*/  @P0 EXIT ;  /* 0x000000000000094d */ /* 0x000fea0003800000 */
[----:B0-----:R-:W-:Y:S01]  /*179f0*/  LOP3.LUT P0, RZ, R6, 0xff, RZ, 0xc0, !PT ;  /* 0x000000ff06ff7812 */ /* 0x001fe2000780c0ff */
[----:B------:R-:W-:Y:S02]  /*17a00*/  IMAD.MOV.U32 R0, RZ, RZ, 0x1 ;  /* 0x00000001ff007424 */ /* 0x000fe400078e00ff */
[----:B------:R-:W-:-:S10]  /*17a10*/  IMAD.MOV.U32 R6, RZ, RZ, RZ ;  /* 0x000000ffff067224 */ /* 0x000fd400078e00ff */
[----:B------:R-:W-:Y:S05]  /*17a20*/  @!P0 BRA `(.L_x_518) ;  /* 0x0000000c00748947 */ /* 0x000fea0003800000 */
[----:B------:R-:W2:Y:S01]  /*17a30*/  LDL R2, [R1+0x98] ;  /* 0x0000980001027983 */ /* 0x000ea20000100800 */
[----:B------:R-:W-:Y:S01]  /*17a40*/  ULDC UR4, c[0x0][0x28c] ;  /* 0x0000a30000047ab9 */ /* 0x000fe20000000800 */
[----:B------:R-:W-:Y:S01]  /*17a50*/  ULDC UR5, c[0x0][0x600] ;  /* 0x0001800000057ab9 */ /* 0x000fe20000000800 */
[----:B------:R-:W-:Y:S01]  /*17a60*/  ULDC UR7, c[0x0][0x658] ;  /* 0x0001960000077ab9 */ /* 0x000fe20000000800 */
[----:B------:R-:W0:Y:S01]  /*17a70*/  S2R R13, SR_CgaCtaId ;  /* 0x00000000000d7919 */ /* 0x000e220000008800 */
[----:B------:R-:W-:Y:S01]  /*17a80*/  UMOV UR10, 0x1 ;  /* 0x00000001000a7882 */ /* 0x000fe20000000000 */
[----:B------:R-:W-:Y:S01]  /*17a90*/  UMOV UR8, 0xffffffff ;  /* 0xffffffff00087882 */ /* 0x000fe20000000000 */
[----:B------:R-:W-:Y:S01]  /*17aa0*/  ULDC UR6, c[0x0][0xc] ;  /* 0x0000030000067ab9 */ /* 0x000fe20000000800 */
[----:B------:R-:W-:Y:S01]  /*17ab0*/  USHF.L.U32 UR11, UR8, UR7, URZ ;  /* 0x00000007080b7299 */ /* 0x000fe2000800063f */
[----:B------:R-:W-:Y:S01]  /*17ac0*/  BSSY B0, `(.L_x_518) ;  /* 0x00000d3000007945 */ /* 0x000fe20003800000 */
[----:B------:R-:W-:Y:S01]  /*17ad0*/  IMAD.MOV.U32 R8, RZ, RZ, 0x1 ;  /* 0x00000001ff087424 */ /* 0x000fe200078e00ff */
[----:B------:R-:W-:Y:S01]  /*17ae0*/  ULDC.64 UR24, c[0x0][0x198] ;  /* 0x0000660000187ab9 */ /* 0x000fe20000000a00 */
[----:B------:R-:W-:Y:S01]  /*17af0*/  IMAD.MOV.U32 R0, RZ, RZ, 0x1 ;  /* 0x00000001ff007424 */ /* 0x000fe200078e00ff */
[----:B------:R-:W-:Y:S01]  /*17b00*/  ULOP3.LUT UR19, URZ, UR11, URZ, 0x33, !UPT ;  /* 0x0000000b3f137292 */ /* 0x000fe2000f8e333f */
[----:B------:R-:W-:Y:S01]  /*17b10*/  IMAD.MOV.U32 R6, RZ, RZ, RZ ;  /* 0x000000ffff067224 */ /* 0x000fe200078e00ff */
[----:B0-----:R-:W-:-:S02]  /*17b20*/  LOP3.LUT R13, R13, 0x1, RZ, 0xc0, !PT ;  /* 0x000000010d0d7812 */ /* 0x001fc400078ec0ff */
[----:B--2---:R-:W-:-:S13]  /*17b30*/  R2UR UR9, R2 ;  /* 0x00000000020972ca */ /* 0x004fda00000e0000 */
[----:B------:R-:W-:Y:S02]  /*17b40*/  ULOP3.LUT UR21, UR9, 0x2, URZ, 0xfc, !UPT ;  /* 0x0000000209157892 */ /* 0x000fe4000f8efc3f */
[----:B------:R-:W-:Y:S02]  /*17b50*/  UIADD3 UR9, UR4, 0x1f, URZ ;  /* 0x0000001f04097890 */ /* 0x000fe4000fffe03f */
[----:B------:R-:W-:Y:S02]  /*17b60*/  UIADD3 UR4, UR5, -0x1, URZ ;  /* 0xffffffff05047890 */ /* 0x000fe4000fffe03f */
[----:B------:R-:W-:Y:S02]  /*17b70*/  USHF.L.U32 UR5, UR10, UR7, URZ ;  /* 0x000000070a057299 */ /* 0x000fe4000800063f */
[----:B------:R-:W-:Y:S01]  /*17b80*/  USHF.R.S32.HI UR10, URZ, 0x1f, UR9 ;  /* 0x0000001f3f0a7899 */ /* 0x000fe20008011409 */
[----:B------:R-:W-:Y:S01]  /*17b90*/  ULDC UR7, c[0x0][0x10] ;  /* 0x0000040000077ab9 */ /* 0x000fe20000000800 */
[----:B------:R-:W-:Y:S01]  /*17ba0*/  ULDC UR8, c[0x0][0x14] ;  /* 0x0000050000087ab9 */ /* 0x000fe20000000800 */
[----:B------:R-:W-:-:S02]  /*17bb0*/  UIMAD.WIDE.U32 UR6, UR6, UR7, URZ ;  /* 0x00000007060672a5 */ /* 0x000fc4000f8e003f */
[----:B------:R-:W-:Y:S02]  /*17bc0*/  ULEA.HI UR10, UR10, UR9, URZ, 0x5 ;  /* 0x000000090a0a7291 */ /* 0x000fe4000f8f283f */
[----:B------:R-:W-:Y:S02]  /*17bd0*/  UIMAD.WIDE.U32 UR22, UR6, UR8, URZ ;  /* 0x00000008061672a5 */ /* 0x000fe4000f8e003f */
[----:B------:R-:W-:Y:S02]  /*17be0*/  UIMAD UR13, UR7, UR8, URZ ;  /* 0x00000008070d72a4 */ /* 0x000fe4000f8e023f */
[----:B------:R-:W-:Y:S02]  /*17bf0*/  USHF.R.S32.HI UR18, URZ, 0x5, UR10 ;  /* 0x000000053f127899 */ /* 0x000fe4000801140a */
[----:B------:R-:W-:Y:S02]  /*17c00*/  UIADD3 UR13, UR23, UR13, URZ ;  /* 0x0000000d170d7290 */ /* 0x000fe4000fffe03f */
[----:B------:R-:W-:-:S12]  /*17c10*/  UIADD3 UR26, UR18, 0x1, URZ ;  /* 0x00000001121a7890 */ /* 0x000fd8000fffe03f */
.L_x_529:
[----:B------:R-:W-:-:S03]  /*17c20*/  UMOV UR6, 0xffffffff ;  /* 0xffffffff00067882 */ /* 0x000fc60000000000 */
[----:B------:R-:W-:Y:S05]  /*17c30*/  BRA.DIV UR6, `(.L_x_519) ;  /* 0x0000001206547947 */ /* 0x000fea000b800000 */
[----:B------:R-:W-:-:S13]  /*17c40*/  ELECT P6, URZ, PT ;  /* 0x00000000003f782f */ /* 0x000fda00038c0000 */
.L_x_543:
[----:B------:R-:W0:Y:S01]  /*17c50*/  LDC R2, c[0x0][0x28c] ;  /* 0x0000a300ff027b82 */ /* 0x000e220000000800 */
[----:B------:R-:W-:Y:S01]  /*17c60*/  BSSY B1, `(.L_x_520) ;  /* 0x000003c000017945 */ /* 0x000fe20003800000 */
[----:B0-----:R-:W-:-:S13]  /*17c70*/  ISETP.LT.OR P6, PT, R2, 0x1, !P6 ;  /* 0x000000010200780c */ /* 0x001fda00077c1670 */
[----:B------:R-:W-:Y:S05]  /*17c80*/  @P6 BRA `(.L_x_521) ;  /* 0x0000000000e46947 */ /* 0x000fea0003800000 */
[----:B------:R-:W-:Y:S02]  /*17c90*/  IMAD R2, R4, 0x2, R13 ;  /* 0x0000000204027824 */ /* 0x000fe400078e020d */
[----:B------:R-:W-:Y:S02]  /*17ca0*/  IMAD.SHL.U32 R5, R5, 0x100, RZ ;  /* 0x0000010005057824 */ /* 0x000fe400078e00ff */
[----:B------:R-:W-:Y:S02]  /*17cb0*/  IMAD R2, R2, 0x78, RZ ;  /* 0x0000007802027824 */ /* 0x000fe400078e02ff */
[----:B------:R-:W-:Y:S02]  /*17cc0*/  IMAD.MOV.U32 R14, RZ, RZ, RZ ;  /* 0x000000ffff0e7224 */ /* 0x000fe400078e00ff */
[----:B------:R-:W-:Y:S02]  /*17cd0*/  IMAD.U32 R11, RZ, RZ, UR26 ;  /* 0x0000001aff0b7e24 */ /* 0x000fe4000f8e00ff */
[----:B------:R-:W-:-:S02]  /*17ce0*/  IMAD.MOV.U32 R3, RZ, RZ, R0 ;  /* 0x000000ffff037224 */ /* 0x000fc400078e0000 */
[----:B------:R-:W-:-:S07]  /*17cf0*/  IMAD.MOV.U32 R10, RZ, RZ, R6 ;  /* 0x000000ffff0a7224 */ /* 0x000fce00078e0006 */
.L_x_524:
[----:B------:R-:W0:Y:S01]  /*17d00*/  S2R R4, SR_CgaCtaId ;  /* 0x0000000000047919 */ /* 0x000e220000008800 */
[----:B------:R-:W-:Y:S02]  /*17d10*/  MOV R7, 0x400 ;  /* 0x0000040000077802 */ /* 0x000fe40000000f00 */
[----:B------:R-:W-:Y:S01]  /*17d20*/  SHF.L.U32 R15, R3, 0x1f, RZ ;  /* 0x0000001f030f7819 */ /* 0x000fe200000006ff */
[----:B------:R-:W1:Y:S01]  /*17d30*/  S2R R12, SR_TID.X ;  /* 0x00000000000c7919 */ /* 0x000e620000002100 */
[----:B0-----:R-:W-:Y:S02]  /*17d40*/  LEA R7, R4, R7, 0x18 ;  /* 0x0000000704077211 */ /* 0x001fe400078ec0ff */
[----:B-1----:R-:W-:-:S03]  /*17d50*/  LOP3.LUT P1, RZ, R12, 0x7f, RZ, 0xc0, !PT ;  /* 0x0000007f0cff7812 */ /* 0x002fc6000782c0ff */
[----:B------:R-:W-:-:S04]  /*17d60*/  IMAD R4, R10, 0x8, R7 ;  /* 0x000000080a047824 */ /* 0x000fc800078e0207 */
[----:B------:R-:W0:Y:S06]  /*17d70*/  SYNCS.PHASECHK.TRANS64.TRYWAIT P0, [R4+URZ+0x38], R15 ;  /* 0x0000380f040075a7 */ /* 0x000e2c000800017f */
[----:B------:R-:W1:Y:S01]  /*17d80*/  @!P1 LDC R17, c[0x0][0x500] ;  /* 0x00014000ff119b82 */ /* 0x000e620000000800 */
[----:B0-----:R-:W-:Y:S05]  /*17d90*/  @!P0 BRA `(.L_x_522) ;  /* 0x00000010001c8947 */ /* 0x001fea0003800000 */
.L_x_544:
[----:B------:R-:W-:Y:S01]  /*17da0*/  UPRMT UR6, UR21, 0x9910, URZ ;  /* 0x0000991015067896 */ /* 0x000fe2000800003f */
[----:B-1----:R1:W-:Y:S03]  /*17db0*/  @!P1 SYNCS.ARRIVE.TRANS64 RZ, [R4+URZ], R17 ;  /* 0x0000001104ff99a7 */ /* 0x0023e6000800003f */
[----:B------:R-:W-:-:S06]  /*17dc0*/  UISETP.NE.AND UP0, UPT, UR6, 0x2, UPT ;  /* 0x000000020600788c */ /* 0x000fcc000bf05270 */
[----:B------:R-:W-:-:S13]  /*17dd0*/  PLOP3.LUT P0, PT, PT, PT, UP0, 0x80, 0x0 ;  /* 0x000000000000781c */ /* 0x000fda0003f0f008 */
[----:B-1----:R-:W-:Y:S05]  /*17de0*/  @P0 BRA `(.L_x_523) ;  /* 0x0000000000040947 */ /* 0x002fea0003800000 */
[----:B------:R-:W-:Y:S01]  /*17df0*/  BPT.TRAP 0x1 ;  /* 0x000000040000795c */ /* 0x000fe20000300000 */
.L_x_523:
[----:B------:R-:W-:Y:S01]  /*17e00*/  IMAD R12, R10, 0x2, R13 ;  /* 0x000000020a0c7824 */ /* 0x000fe200078e020d */
[----:B------:R-:W-:Y:S01]  /*17e10*/  R2UR UR9, R4 ;  /* 0x00000000040972ca */ /* 0x000fe200000e0000 */
[--C-:B0-----:R-:W-:Y:S01]  /*17e20*/  IMAD R15, R10, 0x4000, R7.reuse ;  /* 0x000040000a0f7824 */ /* 0x101fe200078e0207 */
[----:B------:R-:W-:Y:S01]  /*17e30*/  UIADD3 UR6, UP0, UR24, 0xf0, URZ ;  /* 0x000000f018067890 */ /* 0x000fe2000ff1e03f */
[----:B------:R-:W-:Y:S01]  /*17e40*/  IMAD R12, R12, 0xf00, RZ ;  /* 0x00000f000c0c7824 */ /* 0x000fe200078e02ff */
[----:B------:R-:W-:Y:S01]  /*17e50*/  R2UR UR11, R5 ;  /* 0x00000000050b72ca */ /* 0x000fe200000e0000 */
[----:B------:R-:W-:Y:S01]  /*17e60*/  VIADD R11, R11, 0xffffffff ;  /* 0xffffffff0b0b7836 */ /* 0x000fe20000000000 */
[----:B------:R-:W-:Y:S01]  /*17e70*/  R2UR UR7, R15 ;  /* 0x000000000f0772ca */ /* 0x000fe200000e0000 */
[----:B------:R-:W-:Y:S01]  /*17e80*/  IMAD R12, R12, 0x2, R7 ;  /* 0x000000020c0c7824 */ /* 0x000fe200078e0207 */
[----:B------:R-:W-:Y:S01]  /*17e90*/  R2UR UR10, R14 ;  /* 0x000000000e0a72ca */ /* 0x000fe200000e0000 */
[----:B------:R-:W-:Y:S01]  /*17ea0*/  UIADD3 UR28, UP1, UR24, 0x1f0, URZ ;  /* 0x000001f0181c7890 */ /* 0x000fe2000ff3e03f */
[----:B------:R-:W-:Y:S01]  /*17eb0*/  R2UR UR12, R9 ;  /* 0x00000000090c72ca */ /* 0x000fe200000e0000 */
[----:B------:R-:W-:Y:S01]  /*17ec0*/  VIADD R10, R10, 0x1 ;  /* 0x000000010a0a7836 */ /* 0x000fe20000000000 */
[----:B------:R-:W-:Y:S01]  /*17ed0*/  R2UR UR8, R12 ;  /* 0x000000000c0872ca */ /* 0x000fe200000e0000 */
[----:B------:R-:W-:Y:S01]  /*17ee0*/  UIADD3.X UR29, URZ, UR25, URZ, UP1, !UPT ;  /* 0x000000193f1d7290 */ /* 0x000fe20008ffe43f */
[----:B------:R-:W-:Y:S01]  /*17ef0*/  R2UR UR20, R2 ;  /* 0x00000000021472ca */ /* 0x000fe200000e0000 */
[----:B------:R-:W-:Y:S01]  /*17f00*/  UMOV UR14, 0x0 ;  /* 0x00000000000e7882 */ /* 0x000fe20000000000 */
[----:B------:R-:W-:Y:S01]  /*17f10*/  ISETP.GT.AND P1, PT, R11, 0x1, PT ;  /* 0x000000010b00780c */ /* 0x000fe20003f24270 */
[----:B------:R-:W-:Y:S01]  /*17f20*/  UMOV UR15, 0x10000000 ;  /* 0x10000000000f7882 */ /* 0x000fe20000000000 */
[----:B------:R-:W-:Y:S01]  /*17f30*/  ISETP.NE.AND P0, PT, R10, 0x7, PT ;  /* 0x000000070a00780c */ /* 0x000fe20003f05270 */
[----:B------:R-:W-:Y:S01]  /*17f40*/  UIADD3 UR16, UR7, 0x180, URZ ;  /* 0x0000018007107890 */ /* 0x000fe2000fffe03f */
[----:B------:R-:W-:Y:S01]  /*17f50*/  VIADD R14, R14, 0x20 ;  /* 0x000000200e0e7836 */ /* 0x000fe20000000000 */
[----:B------:R-:W-:Y:S01]  /*17f60*/  UIADD3.X UR7, URZ, UR25, URZ, UP0, !UPT ;  /* 0x000000193f077290 */ /* 0x000fe200087fe43f */
[----:B------:R-:W-:Y:S01]  /*17f70*/  SEL R4, RZ, 0x1, P0 ;  /* 0x00000001ff047807 */ /* 0x000fe20000000000 */
[----:B------:R-:W-:Y:S01]  /*17f80*/  UMOV UR27, 0x30000 ;  /* 0x00030000001b7882 */ /* 0x000fe20000000000 */
[----:B------:R-:W-:Y:S01]  /*17f90*/  SEL R10, R10, RZ, P0 ;  /* 0x000000ff0a0a7207 */ /* 0x000fe20000000000 */
[----:B------:R-:W-:Y:S01]  /*17fa0*/  UIADD3 UR17, UR8, 0x1c180, URZ ;  /* 0x0001c18008117890 */ /* 0x000fe2000fffe03f */
[----:B------:R-:W-:-:S02]  /*17fb0*/  LOP3.LUT R3, R3, R4, RZ, 0x3c, !PT ;  /* 0x0000000403037212 */ /* 0x000fc400078e3cff */
[----:B------:R-:W-:Y:S02]  /*17fc0*/  UMOV UR8, UR16 ;  /* 0x0000001000087c82 */ /* 0x000fe40008000000 */
[----:B------:R0:W-:Y:S02]  /*17fd0*/  UTMALDG.3D [UR8], [UR6], desc[UR14] ;  /* 0x00000e08060075b4 */ /* 0x0001e40008011000 */
[----:B0-----:R-:W-:Y:S01]  /*17fe0*/  UMOV UR8, UR17 ;  /* 0x0000001100087c82 */ /* 0x001fe20008000000 */
[----:B------:R-:W-:Y:S02]  /*17ff0*/  UMOV UR11, UR20 ;  /* 0x00000014000b7c82 */ /* 0x000fe40008000000 */
[----:B------:R0:W-:Y:S02]  /*18000*/  UTMALDG.3D.MULTICAST [UR8], [UR28], UR27, desc[UR14] ;  /* 0x00000e081c0073b4 */ /* 0x0001e4000801181b */
[----:B0-----:R-:W-:Y:S05]  /*18010*/  @P1 BRA `(.L_x_524) ;  /* 0xfffffffc00381947 */ /* 0x001fea000383ffff */
.L_x_521:
[----:B------:R-:W-:Y:S05]  /*18020*/  BSYNC B1 ;  /* 0x0000000000017941 */ /* 0x000fea0003800000 */
.L_x_520:
[----:B------:R-:W2:Y:S01]  /*18030*/  LDL.LU R15, [R1+0xa0] ;  /* 0x0000a000010f7983 */ /* 0x000ea20000300800 */
[----:B------:R-:W-:Y:S01]  /*18040*/  LOP3.LUT P1, RZ, R8, 0xff, RZ, 0xc0, !PT ;  /* 0x000000ff08ff7812 */ /* 0x000fe2000782c0ff */
[----:B------:R-:W-:Y:S01]  /*18050*/  VIADD R6, R6, UR18 ;  /* 0x0000001206067c36 */ /* 0x000fe20008000000 */
[----:B------:R-:W-:Y:S01]  /*18060*/  ULDC.64 UR6, c[0x0][0x650] ;  /* 0x0001940000067ab9 */ /* 0x000fe20000000a00 */
[----:B------:R-:W3:Y:S01]  /*18070*/  LDL.LU R12, [R1+0xa4] ;  /* 0x0000a400010c7983 */ /* 0x000ee20000300800 */
[----:B------:R-:W-:Y:S01]  /*18080*/  UISETP.GE.U32.AND UP0, UPT, UR18, 0x7, UPT ;  /* 0x000000071200788c */ /* 0x000fe2000bf06070 */
[C---:B------:R-:W-:Y:S01]  /*18090*/  IMAD.WIDE.U32 R2, R6.reuse, 0x24924925, RZ ;  /* 0x2492492506027825 */ /* 0x040fe200078e00ff */
[C---:B------:R-:W-:Y:S01]  /*180a0*/  ISETP.GT.U32.AND P0, PT, R6.reuse, 0x6, PT ;  /* 0x000000060600780c */ /* 0x040fe20003f04070 */
[----:B------:R-:W-:Y:S01]  /*180b0*/  BSSY B1, `(.L_x_525) ;  /* 0x0000071000017945 */ /* 0x000fe20003800000 */
[----:B------:R-:W-:Y:S01]  /*180c0*/  PRMT R8, RZ, 0x7610, R8 ;  /* 0x00007610ff087816 */ /* 0x000fe20000000008 */
[----:B------:R-:W-:-:S02]  /*180d0*/  IMAD.IADD R2, R6, 0x1, -R3 ;  /* 0x0000000106027824 */ /* 0x000fc400078e0a03 */
[----:B------:R-:W-:Y:S02]  /*180e0*/  IMAD.MOV.U32 R5, RZ, RZ, -0x1 ;  /* 0xffffffffff057424 */ /* 0x000fe400078e00ff */
[----:B------:R-:W0:Y:S01]  /*180f0*/  @P1 S2R R4, SR_CgaCtaId ;  /* 0x0000000000041919 */ /* 0x000e220000008800 */
[----:B------:R-:W-:Y:S01]  /*18100*/  LEA.HI R2, R2, R3, RZ, 0x1f ;  /* 0x0000000302027211 */ /* 0x000fe200078ff8ff */
[----:B------:R-:W-:Y:S01]  /*18110*/  IMAD.MOV.U32 R9, RZ, RZ, -0x1 ;  /* 0xffffffffff097424 */ /* 0x000fe200078e00ff */
[----:B------:R-:W-:-:S04]  /*18120*/  @P1 MOV R3, 0x400 ;  /* 0x0000040000031802 */ /* 0x000fc80000000f00 */
[----:B0-----:R-:W-:Y:S01]  /*18130*/  @P1 LEA R3, R4, R3, 0x18 ;  /* 0x0000000304031211 */ /* 0x001fe200078ec0ff */
[----:B------:R-:W-:-:S03]  /*18140*/  IMAD.U32 R4, RZ, RZ, UR18 ;  /* 0x00000012ff047e24 */ /* 0x000fc6000f8e00ff */
[----:B------:R0:W-:Y:S01]  /*18150*/  @P1 SYNCS.ARRIVE.TRANS64.A1T0 RZ, [R3+URZ+0x88], RZ ;  /* 0x000088ff03ff19a7 */ /* 0x0001e2000810003f */
[----:B------:R-:W-:Y:S02]  /*18160*/  PLOP3.LUT P1, PT, PT, PT, UP0, 0x80, 0x0 ;  /* 0x000000000000781c */ /* 0x000fe40003f2f008 */
[----:B------:R-:W-:Y:S01]  /*18170*/  ISETP.LT.U32.AND P0, PT, R4, 0x7, P0 ;  /* 0x000000070400780c */ /* 0x000fe20000701070 */
[----:B------:R-:W-:-:S03]  /*18180*/  IMAD.MOV.U32 R4, RZ, RZ, -0x1 ;  /* 0xffffffffff047424 */ /* 0x000fc600078e00ff */
[----:B0-----:R-:W-:-:S04]  /*18190*/  SEL R3, RZ, 0x1, !P0 ;  /* 0x00000001ff037807 */ /* 0x001fc80004000000 */
[----:B------:R-:W-:Y:S02]  /*181a0*/  LOP3.LUT R0, R0, R3, RZ, 0x3c, !PT ;  /* 0x0000000300007212 */ /* 0x000fe400078e3cff */
[--C-:B------:R-:W-:Y:S02]  /*181b0*/  SHF.R.U32.HI R3, RZ, 0x2, R2.reuse ;  /* 0x00000002ff037819 */ /* 0x100fe40000011602 */
[----:B------:R-:W-:Y:S02]  /*181c0*/  PRMT R2, RZ, 0x7610, R2 ;  /* 0x00007610ff027816 */ /* 0x000fe40000000002 */
[----:B------:R-:W-:Y:S01]  /*181d0*/  @P1 LOP3.LUT R0, R0, 0x1, R3, 0x78, !PT ;  /* 0x0000000100001812 */ /* 0x000fe200078e7803 */
[----:B------:R-:W-:Y:S01]  /*181e0*/  IMAD R6, R3, -0x7, R6 ;  /* 0xfffffff903067824 */ /* 0x000fe200078e0206 */
[----:B---3--:R-:W-:-:S04]  /*181f0*/  IADD3 R12, P0, R12, UR22, RZ ;  /* 0x000000160c0c7c10 */ /* 0x008fc8000ff1e0ff */
[----:B--2---:R-:W-:Y:S01]  /*18200*/  IADD3.X R15, R15, UR13, RZ, P0, !PT ;  /* 0x0000000d0f0f7c10 */ /* 0x004fe200087fe4ff */
[----:B------:R0:W-:Y:S01]  /*18210*/  STL [R1+0xa4], R12 ;  /* 0x0000a40c01007387 */ /* 0x0001e20000100800 */
[----:B------:R-:W-:-:S03]  /*18220*/  ISETP.GE.U32.AND P0, PT, R12, UR6, PT ;  /* 0x000000060c007c0c */ /* 0x000fc6000bf06070 */
[----:B------:R0:W-:Y:S01]  /*18230*/  STL [R1+0xa0], R15 ;  /* 0x0000a00f01007387 */ /* 0x0001e20000100800 */
[----:B------:R-:W-:-:S13]  /*18240*/  ISETP.GE.U32.AND.EX P0, PT, R15, UR7, PT, P0 ;  /* 0x000000070f007c0c */ /* 0x000fda000bf06100 */
[----:B0-----:R-:W-:Y:S05]  /*18250*/  @P0 BRA `(.L_x_526) ;  /* 0x0000000400580947 */ /* 0x001fea0003800000 */
[----:B------:R-:W0:Y:S01]  /*18260*/  S2R R7, SR_CTAID.X ;  /* 0x0000000000077919 */ /* 0x000e220000002500 */
[----:B------:R-:W1:Y:S01]  /*18270*/  LDC R16, c[0x0][0x65c] ;  /* 0x00019700ff107b82 */ /* 0x000e620000000800 */
[----:B------:R-:W-:Y:S01]  /*18280*/  ULDC UR6, c[0x0][0x150] ;  /* 0x0000540000067ab9 */ /* 0x000fe20000000800 */
[----:B------:R-:W-:Y:S01]  /*18290*/  ULDC UR9, c[0x0][0x630] ;  /* 0x00018c0000097ab9 */ /* 0x000fe20000000800 */
[----:B------:R-:W2:Y:S05]  /*182a0*/  S2R R2, SR_CTAID.Y ;  /* 0x0000000000027919 */ /* 0x000eaa0000002600 */
[----:B------:R-:W3:Y:S08]  /*182b0*/  LDC R4, c[0x0][0x144] ;  /* 0x00005100ff047b82 */ /* 0x000ef00000000800 */
[----:B------:R-:W4:Y:S01]  /*182c0*/  LDC R11, c[0x0][0x148] ;  /* 0x00005200ff0b7b82 */ /* 0x000f220000000800 */
[----:B-1----:R-:W-:-:S02]  /*182d0*/  ISETP.NE.AND P2, PT, R16, 0x1, PT ;  /* 0x000000011000780c */ /* 0x002fc40003f45270 */
[----:B0-----:R-:W-:Y:S02]  /*182e0*/  I2FP.F32.U32 R3, R7 ;  /* 0x0000000700037245 */ /* 0x001fe40000201000 */
[----:B--2---:R-:W-:-:S03]  /*182f0*/  I2FP.F32.U32 R5, R2 ;  /* 0x0000000200057245 */ /* 0x004fc60000201000 */
[----:B------:R-:W-:Y:S01]  /*18300*/  FMUL R3, R3, UR6 ;  /* 0x0000000603037c20 */ /* 0x000fe20008400000 */
[----:B------:R-:W-:Y:S02]  /*18310*/  ULDC UR6, c[0x0][0x154] ;  /* 0x0000550000067ab9 */ /* 0x000fe40000000800 */
[----:B------:R-:W-:Y:S01]  /*18320*/  FMUL R9, R5, UR6 ;  /* 0x0000000605097c20 */ /* 0x000fe20008400000 */
[----:B------:R-:W-:Y:S02]  /*18330*/  ULDC.64 UR6, c[0x0][0x628] ;  /* 0x00018a0000067ab9 */ /* 0x000fe40000000a00 */
[----:B------:R-:W0:Y:S01]  /*18340*/  F2I.U32.TRUNC.NTZ R3, R3 ;  /* 0x0000000300037305 */ /* 0x000e22000020f000 */
[----:B------:R-:W-:-:S04]  /*18350*/  ISETP.NE.U32.AND P0, PT, RZ, UR6, PT ;  /* 0x00000006ff007c0c */ /* 0x000fc8000bf05070 */
[----:B------:R-:W-:-:S03]  /*18360*/  ISETP.NE.AND.EX P0, PT, RZ, UR7, PT, P0 ;  /* 0x00000007ff007c0c */ /* 0x000fc6000bf05300 */
[----:B------:R-:W1:Y:S01]  /*18370*/  F2I.U32.TRUNC.NTZ R9, R9 ;  /* 0x0000000900097305 */ /* 0x000e62000020f000 */
[----:B0-----:R-:W-:Y:S02]  /*18380*/  IMAD.MOV R5, RZ, RZ, -R3 ;  /* 0x000000ffff057224 */ /* 0x001fe400078e0a03 */
[----:B------:R-:W-:Y:S02]  /*18390*/  IMAD.MOV.U32 R3, RZ, RZ, R15 ;  /* 0x000000ffff037224 */ /* 0x000fe400078e000f */
[----:B---3--:R-:W-:Y:S02]  /*183a0*/  IMAD R7, R4, R5, R7 ;  /* 0x0000000504077224 */ /* 0x008fe400078e0207 */
[----:B-1----:R-:W-:-:S04]  /*183b0*/  IMAD.MOV R4, RZ, RZ, -R9 ;  /* 0x000000ffff047224 */ /* 0x002fc800078e0a09 */
[----:B----4-:R-:W-:Y:S02]  /*183c0*/  @P2 IMAD R7, R11, R4, R2 ;  /* 0x000000040b072224 */ /* 0x010fe400078e0202 */
[----:B------:R-:W-:Y:S01]  /*183d0*/  IMAD.MOV.U32 R2, RZ, RZ, R12 ;  /* 0x000000ffff027224 */ /* 0x000fe200078e000c */
[----:B------:R-:W-:Y:S06]  /*183e0*/  @!P0 BRA `(.L_x_527) ;  /* 0x0000000000288947 */ /* 0x000fec0003800000 */
[----:B------:R-:W-:Y:S02]  /*183f0*/  ULDC UR8, c[0x0][0x634] ;  /* 0x00018d0000087ab9 */ /* 0x000fe40000000800 */
[----:B------:R-:W-:-:S05]  /*18400*/  IADD3 R3, P0, R12, UR8, RZ ;  /* 0x000000080c037c10 */ /* 0x000fca000ff1e0ff */
[----:B------:R-:W-:-:S04]  /*18410*/  IMAD.X R9, RZ, RZ, R15, P0 ;  /* 0x000000ffff097224 */ /* 0x000fc800000e060f */
[----:B------:R-:W-:-:S04]  /*18420*/  IMAD.WIDE.U32 R4, R9, UR6, RZ ;  /* 0x0000000609047c25 */ /* 0x000fc8000f8e00ff */
[----:B------:R-:W-:-:S04]  /*18430*/  IMAD.WIDE.U32 R4, P0, R3, UR7, R4 ;  /* 0x0000000703047c25 */ /* 0x000fc8000f800004 */
[----:B------:R-:W-:-:S04]  /*18440*/  IMAD.WIDE.U32 R2, R3, UR6, RZ ;  /* 0x0000000603027c25 */ /* 0x000fc8000f8e00ff */
[----:B------:R-:W-:Y:S01]  /*18450*/  IMAD.MOV.U32 R2, RZ, RZ, R5 ;  /* 0x000000ffff027224 */ /* 0x000fe200078e0005 */
[----:B------:R-:W-:Y:S01]  /*18460*/  IADD3 RZ, P1, R3, R4, RZ ;  /* 0x0000000403ff7210 */ /* 0x000fe20007f3e0ff */
[----:B------:R-:W-:-:S04]  /*18470*/  IMAD.X R3, RZ, RZ, RZ, P0 ;  /* 0x000000ffff037224 */ /* 0x000fc800000e06ff */
[----:B------:R-:W-:-:S08]  /*18480*/  IMAD.WIDE.U32.X R2, R9, UR7, R2, P1 ;  /* 0x0000000709027c25 */ /* 0x000fd000088e0402 */
.L_x_527:
[--C-:B------:R-:W-:Y:S01]  /*18490*/  SHF.R.U64 R9, R2, UR9, R3.reuse ;  /* 0x0000000902097c19 */ /* 0x100fe20008001203 */
[----:B------:R-:W-:Y:S01]  /*184a0*/  ULDC.64 UR6, c[0x0][0x620] ;  /* 0x0001880000067ab9 */ /* 0x000fe20000000a00 */
[----:B------:R-:W-:Y:S01]  /*184b0*/  SHF.R.U32.HI R2, RZ, UR9, R3 ;  /* 0x00000009ff027c19 */ /* 0x000fe20008011603 */
[----:B------:R-:W-:Y:S01]  /*184c0*/  IMAD.MOV.U32 R3, RZ, RZ, R15 ;  /* 0x000000ffff037224 */ /* 0x000fe200078e000f */
[----:B------:R-:W-:Y:S01]  /*184d0*/  IADD3 R11, P0, RZ, -R9, RZ ;  /* 0x80000009ff0b7210 */ /* 0x000fe20007f1e0ff */
[----:B------:R-:W-:-:S04]  /*184e0*/  ULDC.64 UR8, c[0x0][0x640] ;  /* 0x0001900000087ab9 */ /* 0x000fc80000000a00 */
[----:B------:R-:W-:Y:S01]  /*184f0*/  IMAD.X R2, RZ, RZ, ~R2, P0 ;  /* 0x000000ffff027224 */ /* 0x000fe200000e0e02 */
[----:B------:R-:W-:-:S03]  /*18500*/  ISETP.NE.U32.AND P0, PT, RZ, UR8, PT ;  /* 0x00000008ff007c0c */ /* 0x000fc6000bf05070 */
[----:B------:R-:W-:Y:S01]  /*18510*/  IMAD R2, R2, UR6, RZ ;  /* 0x0000000602027c24 */ /* 0x000fe2000f8e02ff */
[----:B------:R-:W-:-:S03]  /*18520*/  ISETP.NE.AND.EX P0, PT, RZ, UR9, PT, P0 ;  /* 0x00000009ff007c0c */ /* 0x000fc6000bf05300 */
[----:B------:R-:W-:Y:S02]  /*18530*/  IMAD R5, R11, UR7, R2 ;  /* 0x000000070b057c24 */ /* 0x000fe4000f8e0202 */
[----:B------:R-:W-:-:S04]  /*18540*/  IMAD.MOV.U32 R2, RZ, RZ, R12 ;  /* 0x000000ffff027224 */ /* 0x000fc800078e000c */
[----:B------:R-:W-:Y:S01]  /*18550*/  IMAD.WIDE.U32 R2, R11, UR6, R2 ;  /* 0x000000060b027c25 */ /* 0x000fe2000f8e0002 */
[----:B------:R-:W-:-:S03]  /*18560*/  ULDC UR6, c[0x0][0x618] ;  /* 0x0001860000067ab9 */ /* 0x000fc60000000800 */
[----:B------:R-:W-:-:S05]  /*18570*/  IMAD.IADD R3, R3, 0x1, R5 ;  /* 0x0000000103037824 */ /* 0x000fca00078e0205 */
[--C-:B------:R-:W-:Y:S02]  /*18580*/  SHF.R.U64 R10, R2, UR6, R3.reuse ;  /* 0x00000006020a7c19 */ /* 0x100fe40008001203 */
[----:B------:R-:W-:Y:S01]  /*18590*/  SHF.R.U32.HI R3, RZ, UR6, R3 ;  /* 0x00000006ff037c19 */ /* 0x000fe20008011603 */
[----:B------:R-:W-:-:S03]  /*185a0*/  ULDC UR6, c[0x0][0x608] ;  /* 0x0001820000067ab9 */ /* 0x000fc60000000800 */
[--C-:B------:R-:W-:Y:S02]  /*185b0*/  SHF.R.U64 R11, R10, UR6, R3.reuse ;  /* 0x000000060a0b7c19 */ /* 0x100fe40008001203 */
[----:B------:R-:W-:Y:S01]  /*185c0*/  SHF.R.U32.HI R2, RZ, UR6, R3 ;  /* 0x00000006ff027c19 */ /* 0x000fe20008011603 */
[----:B------:R-:W-:-:S03]  /*185d0*/  ULDC UR6, c[0x0][0x658] ;  /* 0x0001960000067ab9 */ /* 0x000fc60000000800 */
[--C-:B------:R-:W-:Y:S02]  /*185e0*/  SHF.R.U64 R12, R11, UR6, R2.reuse ;  /* 0x000000060b0c7c19 */ /* 0x100fe40008001202 */
[----:B------:R-:W-:-:S03]  /*185f0*/  SHF.R.U32.HI R14, RZ, UR6, R2 ;  /* 0x00000006ff0e7c19 */ /* 0x000fc60008011602 */
[----:B------:R-:W-:Y:S02]  /*18600*/  IMAD.MOV.U32 R2, RZ, RZ, R12 ;  /* 0x000000ffff027224 */ /* 0x000fe400078e000c */
        /* <DEDUP_REMOVED lines=12> */
.L_x_528:
[----:B------:R-:W-:Y:S01]  /*186d0*/  ULDC UR6, c[0x0][0x648] ;  /* 0x0001920000067ab9 */ /* 0x000fe20000000800 */
[----:B------:R-:W-:Y:S02]  /*186e0*/  LOP3.LUT R11, R11, UR19, RZ, 0xc0, !PT ;  /* 0x000000130b0b7c12 */ /* 0x000fe4000f8ec0ff */
[----:B------:R-:W-:Y:S01]  /*186f0*/  SHF.R.U64 R2, R2, UR6, R3 ;  /* 0x0000000602027c19 */ /* 0x000fe20008001203 */
[----:B------:R-:W-:-:S04]  /*18700*/  ULDC UR6, c[0x0][0x638] ;  /* 0x00018e0000067ab9 */ /* 0x000fc80000000800 */
[----:B------:R-:W-:Y:S02]  /*18710*/  IMAD.MOV R3, RZ, RZ, -R2 ;  /* 0x000000ffff037224 */ /* 0x000fe400078e0a02 */
[----:B------:R-:W-:Y:S02]  /*18720*/  IMAD R4, R2, UR5, R11 ;  /* 0x0000000502047c24 */ /* 0x000fe4000f8e020b */
[----:B------:R-:W-:Y:S01]  /*18730*/  IMAD R12, R3, UR6, R12 ;  /* 0x00000006030c7c24 */ /* 0x000fe2000f8e020c */
[----:B------:R-:W-:Y:S01]  /*18740*/  ULDC UR6, c[0x0][0x610] ;  /* 0x0001840000067ab9 */ /* 0x000fe20000000800 */
[----:B------:R-:W-:Y:S01]  /*18750*/  LOP3.LUT R3, R10, UR4, RZ, 0xc0, !PT ;  /* 0x000000040a037c12 */ /* 0x000fe2000f8ec0ff */
[----:B------:R-:W-:Y:S01]  /*18760*/  IMAD R7, R4, UR6, R7 ;  /* 0x0000000604077c24 */ /* 0x000fe2000f8e0207 */
[----:B------:R-:W-:Y:S01]  /*18770*/  ULDC UR6, c[0x0][0x600] ;  /* 0x0001800000067ab9 */ /* 0x000fe20000000800 */
[----:B------:R-:W-:Y:S02]  /*18780*/  IMAD.MOV.U32 R2, RZ, RZ, 0x1 ;  /* 0x00000001ff027424 */ /* 0x000fe400078e00ff */
[----:B------:R-:W-:-:S05]  /*18790*/  IMAD R12, R12, UR6, R3 ;  /* 0x000000060c0c7c24 */ /* 0x000fca000f8e0203 */
[----:B------:R-:W-:Y:S02]  /*187a0*/  SEL R4, R12, R7, !P2 ;  /* 0x000000070c047207 */ /* 0x000fe40005000000 */
[----:B------:R-:W-:-:S07]  /*187b0*/  SEL R5, R7, R12, !P2 ;  /* 0x0000000c07057207 */ /* 0x000fce0005000000 */
.L_x_526:
[----:B------:R-:W-:Y:S05]  /*187c0*/  BSYNC B1 ;  /* 0x0000000000017941 */ /* 0x000fea0003800000 */
.L_x_525:
[----:B------:R-:W-:-:S13]  /*187d0*/  LOP3.LUT P0, RZ, R2, 0xff, RZ, 0xc0, !PT ;  /* 0x000000ff02ff7812 */ /* 0x000fda000780c0ff */
[----:B------:R-:W-:Y:S05]  /*187e0*/  @P0 BRA `(.L_x_529) ;  /* 0xfffffff4000c0947 */ /* 0x000fea000383ffff */
[----:B------:R-:W-:Y:S05]  /*187f0*/  BSYNC B0 ;  /* 0x0000000000007941 */ /* 0x000fea0003800000 */
.L_x_518:
[----:B------:R-:W-:-:S03]  /*18800*/  UMOV UR6, 0xffffffff ;  /* 0xffffffff00067882 */ /* 0x000fc60000000000 */
[----:B------:R-:W-:Y:S05]  /*18810*/  BRA.DIV UR6, `(.L_x_530) ;  /* 0x0000000606907947 */ /* 0x000fea000b800000 */
[----:B------:R-:W-:-:S13]  /*18820*/  ELECT P6, URZ, PT ;  /* 0x00000000003f782f */ /* 0x000fda00038c0000 */
.L_x_547:
[----:B------:R-:W-:Y:S04]  /*18830*/  BSSY B0, `(.L_x_531) ;  /* 0x0000049000007945 */ /* 0x000fe80003800000 */
[----:B------:R-:W-:Y:S05]  /*18840*/  @!P6 BRA `(.L_x_532) ;  /* 0x00000004001ce947 */ /* 0x000fea0003800000 */
[----:B------:R-:W2:Y:S02]  /*18850*/  LDL R2, [R1+0x98] ;  /* 0x0000980001027983 */ /* 0x000ea40000100800 */
[----:B--2---:R-:W-:-:S13]  /*18860*/  R2UR UR6, R2 ;  /* 0x00000000020672ca */ /* 0x004fda00000e0000 */
[----:B------:R-:W-:-:S04]  /*18870*/  ULOP3.LUT UR6, UR6, 0x2, URZ, 0xfc, !UPT ;  /* 0x0000000206067892 */ /* 0x000fc8000f8efc3f */
[----:B------:R-:W-:-:S06]  /*18880*/  UISETP.NE.AND UP0, UPT, UR6, 0x3, UPT ;  /* 0x000000030600788c */ /* 0x000fcc000bf05270 */
[----:B------:R-:W-:-:S13]  /*18890*/  PLOP3.LUT P0, PT, PT, PT, UP0, 0x80, 0x0 ;  /* 0x000000000000781c */ /* 0x000fda0003f0f008 */
[----:B------:R-:W-:Y:S05]  /*188a0*/  @!P0 BRA `(.L_x_533) ;  /* 0x0000000000048947 */ /* 0x000fea0003800000 */
[----:B------:R-:W-:Y:S01]  /*188b0*/  BPT.TRAP 0x1 ;  /* 0x000000040000795c */ /* 0x000fe20000300000 */
.L_x_533:
[----:B------:R-:W0:Y:S01]  /*188c0*/  S2R R3, SR_CgaCtaId ;  /* 0x0000000000037919 */ /* 0x000e220000008800 */
[----:B------:R-:W-:-:S04]  /*188d0*/  MOV R2, 0x400 ;  /* 0x0000040000027802 */ /* 0x000fc80000000f00 */
[----:B0-----:R-:W-:Y:S02]  /*188e0*/  LEA R3, R3, R2, 0x18 ;  /* 0x0000000203037211 */ /* 0x001fe400078ec0ff */
[----:B------:R-:W-:-:S03]  /*188f0*/  SHF.L.U32 R2, R0, 0x1f, RZ ;  /* 0x0000001f00027819 */ /* 0x000fc600000006ff */
[----:B------:R-:W-:-:S04]  /*18900*/  VIADD R3, R3, 0x38 ;  /* 0x0000003803037836 */ /* 0x000fc80000000000 */
[----:B------:R-:W-:-:S04]  /*18910*/  IMAD R5, R6, 0x8, R3 ;  /* 0x0000000806057824 */ /* 0x000fc800078e0203 */
[----:B------:R-:W0:Y:S02]  /*18920*/  SYNCS.PHASECHK.TRANS64.TRYWAIT P0, [R5+URZ], R2 ;  /* 0x00000002050075a7 */ /* 0x000e24000800017f */
[----:B0-----:R-:W-:Y:S05]  /*18930*/  @!P0 BRA `(.L_x_534) ;  /* 0x0000000400688947 */ /* 0x001fea0003800000 */
.L_x_548:
[----:B------:R-:W-:-:S05]  /*18940*/  VIADD R6, R6, 0x1 ;  /* 0x0000000106067836 */ /* 0x000fca0000000000 */
[----:B------:R-:W-:-:S04]  /*18950*/  ISETP.NE.AND P0, PT, R6, 0x7, PT ;  /* 0x000000070600780c */ /* 0x000fc80003f05270 */
[----:B0-----:R-:W-:Y:S02]  /*18960*/  SEL R5, RZ, 0x1, P0 ;  /* 0x00000001ff057807 */ /* 0x001fe40000000000 */
[----:B------:R-:W-:Y:S02]  /*18970*/  SEL R6, R6, RZ, P0 ;  /* 0x000000ff06067207 */ /* 0x000fe40000000000 */
[----:B------:R-:W-:-:S03]  /*18980*/  LOP3.LUT R5, R0, R5, RZ, 0x3c, !PT ;  /* 0x0000000500057212 */ /* 0x000fc600078e3cff */
[----:B------:R-:W-:Y:S01]  /*18990*/  IMAD R7, R6, 0x8, R3 ;  /* 0x0000000806077824 */ /* 0x000fe200078e0203 */
[----:B------:R-:W-:-:S04]  /*189a0*/  SHF.L.U32 R0, R5, 0x1f, RZ ;  /* 0x0000001f05007819 */ /* 0x000fc800000006ff */
[----:B------:R-:W0:Y:S02]  /*189b0*/  SYNCS.PHASECHK.TRANS64.TRYWAIT P0, [R7+URZ], R0 ;  /* 0x00000000070075a7 */ /* 0x000e24000800017f */
[----:B0-----:R-:W-:Y:S05]  /*189c0*/  @!P0 BRA `(.L_x_535) ;  /* 0x0000000400588947 */ /* 0x001fea0003800000 */
.L_x_549:
[----:B0-----:R-:W-:-:S05]  /*189d0*/  VIADD R0, R6, 0x1 ;  /* 0x0000000106007836 */ /* 0x001fca0000000000 */
[----:B------:R-:W-:-:S04]  /*189e0*/  ISETP.NE.AND P0, PT, R0, 0x7, PT ;  /* 0x000000070000780c */ /* 0x000fc80003f05270 */
[----:B------:R-:W-:Y:S02]  /*189f0*/  SEL R2, RZ, 0x1, P0 ;  /* 0x00000001ff027807 */ /* 0x000fe40000000000 */
[----:B------:R-:W-:Y:S02]  /*18a00*/  SEL R4, R0, RZ, P0 ;  /* 0x000000ff00047207 */ /* 0x000fe40000000000 */
[----:B------:R-:W-:-:S03]  /*18a10*/  LOP3.LUT R5, R5, R2, RZ, 0x3c, !PT ;  /* 0x0000000205057212 */ /* 0x000fc600078e3cff */
[----:B------:R-:W-:Y:S01]  /*18a20*/  IMAD R7, R4, 0x8, R3 ;  /* 0x0000000804077824 */ /* 0x000fe200078e0203 */
[----:B------:R-:W-:-:S04]  /*18a30*/  SHF.L.U32 R0, R5, 0x1f, RZ ;  /* 0x0000001f05007819 */ /* 0x000fc800000006ff */
[----:B------:R-:W0:Y:S02]  /*18a40*/  SYNCS.PHASECHK.TRANS64.TRYWAIT P0, [R7+URZ], R0 ;  /* 0x00000000070075a7 */ /* 0x000e24000800017f */
[----:B0-----:R-:W-:Y:S05]  /*18a50*/  @!P0 BRA `(.L_x_536) ;  /* 0x0000000400488947 */ /* 0x001fea0003800000 */
.L_x_550:
        /* <DEDUP_REMOVED lines=9> */
.L_x_551:
        /* <DEDUP_REMOVED lines=9> */
.L_x_552:
        /* <DEDUP_REMOVED lines=9> */
.L_x_553:
[----:B0-----:R-:W-:-:S05]  /*18c10*/  VIADD R0, R4, 0x1 ;  /* 0x0000000104007836 */ /* 0x001fca0000000000 */
[----:B------:R-:W-:-:S04]  /*18c20*/  ISETP.NE.AND P0, PT, R0, 0x7, PT ;  /* 0x000000070000780c */ /* 0x000fc80003f05270 */
[----:B------:R-:W-:Y:S02]  /*18c30*/  SEL R2, RZ, 0x1, P0 ;  /* 0x00000001ff027807 */ /* 0x000fe40000000000 */
[----:B------:R-:W-:Y:S02]  /*18c40*/  SEL R0, R0, RZ, P0 ;  /* 0x000000ff00007207 */ /* 0x000fe40000000000 */
[----:B------:R-:W-:-:S03]  /*18c50*/  LOP3.LUT R2, R5, R2, RZ, 0x3c, !PT ;  /* 0x0000000205027212 */ /* 0x000fc600078e3cff */
[----:B------:R-:W-:Y:S01]  /*18c60*/  IMAD R3, R0, 0x8, R3 ;  /* 0x0000000800037824 */ /* 0x000fe200078e0203 */
[----:B------:R-:W-:-:S07]  /*18c70*/  SHF.L.U32 R0, R2, 0x1f, RZ ;  /* 0x0000001f02007819 */ /* 0x000fce00000006ff */
.L_x_540:
[----:B0-----:R0:W1:Y:S02]  /*18c80*/  SYNCS.PHASECHK.TRANS64.TRYWAIT P0, [R3+URZ], R0 ;  /* 0x00000000030075a7 */ /* 0x001064000800017f */
[----:B-1----:R-:W-:Y:S05]  /*18c90*/  @!P0 NANOSLEEP.SYNCS 0x989680 ;  /* 0x009896800000895d */ /* 0x002fea0003900000 */
[----:B------:R-:W1:Y:S02]  /*18ca0*/  @!P0 SYNCS.PHASECHK.TRANS64 P0, [R3+URZ], R0 ;  /* 0x00000000030085a7 */ /* 0x000e64000800007f */
[----:B-1----:R-:W-:Y:S05]  /*18cb0*/  @!P0 BRA `(.L_x_540) ;  /* 0xfffffffc00f08947 */ /* 0x002fea000383ffff */
.L_x_532:
[----:B------:R-:W-:Y:S05]  /*18cc0*/  BSYNC B0 ;  /* 0x0000000000007941 */ /* 0x000fea0003800000 */
.L_x_531:
[----:B------:R-:W-:Y:S05]  /*18cd0*/  EXIT ;  /* 0x000000000000794d */ /* 0x000fea0003800000 */
.L_x_21:
[----:B-1----:R1:W2:Y:S02]  /*18ce0*/  SYNCS.PHASECHK.TRANS64.TRYWAIT P1, [R3+URZ], R0 ;  /* 0x00000000030075a7 */ /* 0x0022a4000802017f */
[----:B--2---:R-:W-:Y:S05]  /*18cf0*/  @!P1 NANOSLEEP.SYNCS 0x989680 ;  /* 0x009896800000995d */ /* 0x004fea0003900000 */
[----:B------:R-:W2:Y:S02]  /*18d00*/  @!P1 SYNCS.PHASECHK.TRANS64 P1, [R3+URZ], R0 ;  /* 0x00000000030095a7 */ /* 0x000ea4000802007f */
[----:B--2---:R-:W-:Y:S05]  /*18d10*/  @!P1 BRA `(.L_x_21) ;  /* 0xfffffffc00f09947 */ /* 0x004fea000383ffff */
[----:B------:R-:W-:Y:S05]  /*18d20*/  BRA `(.L_x_20) ;  /* 0xfffffe8800a87947 */ /* 0x000fea000383ffff */
.L_x_26:
[----:B--2---:R-:W-:-:S04]  /*18d30*/  IMAD.U32 R9, RZ, RZ, UR4 ;  /* 0x00000004ff097e24 */ /* 0x004fc8000f8e00ff */
[----:B------:R2:W3:Y:S03]  /*18d40*/  SYNCS.PHASECHK.TRANS64.TRYWAIT P1, [R9+URZ], R5 ;  /* 0x00000005090075a7 */ /* 0x0004e6000802017f */
[----:B---3--:R-:W-:Y:S05]  /*18d50*/  @!P1 NANOSLEEP.SYNCS 0x989680 ;  /* 0x009896800000995d */ /* 0x008fea0003900000 */
[----:B------:R-:W3:Y:S02]  /*18d60*/  @!P1 SYNCS.PHASECHK.TRANS64 P1, [R9+URZ], R5 ;  /* 0x00000005090095a7 */ /* 0x000ee4000802007f */
[----:B---3--:R-:W-:Y:S05]  /*18d70*/  @!P1 BRA `(.L_x_26) ;  /* 0xfffffffc00ec9947 */ /* 0x008fea000383ffff */
[----:B------:R-:W-:Y:S05]  /*18d80*/  BRA `(.L_x_25) ;  /* 0xfffffeac00887947 */ /* 0x000fea000383ffff */
.L_x_519:
[----:B------:R-:W-:Y:S01]  /*18d90*/  BSSY B1, `(.L_x_541) ;  /* 0x0000006000017945 */ /* 0x000fe20003800000 */
[----:B------:R-:W-:-:S07]  /*18da0*/  IMAD.MOV.U32 R15, RZ, RZ, -0x1 ;  /* 0xffffffffff0f7424 */ /* 0x000fce00078e00ff */
[----:B------:R-:W-:Y:S05]  /*18db0*/  WARPSYNC.COLLECTIVE R15, `(.L_x_542) ;  /* 0x000000000f0c7348 */ /* 0x000fea0003c00000 */
[----:B------:R-:W-:Y:S02]  /*18dc0*/  ELECT P6, UR62, PT ;  /* 0x00000000003e782f */ /* 0x000fe400038c0000 */
[----:B------:R-:W-:Y:S01]  /*18dd0*/  MOV R14, UR62 ;  /* 0x0000003e000e7c02 */ /* 0x000fe20008000f00 */
[----:B------:R-:W-:Y:S10]  /*18de0*/  ENDCOLLECTIVE ;  /* 0x000000000000791b */ /* 0x000ff40003800000 */
.L_x_542:
[----:B------:R-:W-:Y:S05]  /*18df0*/  BSYNC B1 ;  /* 0x0000000000017941 */ /* 0x000fea0003800000 */
.L_x_541:
[----:B------:R-:W-:Y:S05]  /*18e00*/  BRA `(.L_x_543) ;  /* 0xffffffec00907947 */ /* 0x000fea000383ffff */
.L_x_522:
[----:B0-----:R0:W2:Y:S02]  /*18e10*/  SYNCS.PHASECHK.TRANS64.TRYWAIT P0, [R4+URZ+0x38], R15 ;  /* 0x0000380f040075a7 */ /* 0x0010a4000800017f */
[----:B--2---:R-:W-:Y:S05]  /*18e20*/  @!P0 NANOSLEEP.SYNCS 0x989680 ;  /* 0x009896800000895d */ /* 0x004fea0003900000 */
[----:B------:R-:W2:Y:S02]  /*18e30*/  @!P0 SYNCS.PHASECHK.TRANS64 P0, [R4+URZ+0x38], R15 ;  /* 0x0000380f040085a7 */ /* 0x000ea4000800007f */
[----:B--2---:R-:W-:Y:S05]  /*18e40*/  @!P0 BRA `(.L_x_522) ;  /* 0xfffffffc00f08947 */ /* 0x004fea000383ffff */
[----:B------:R-:W-:Y:S05]  /*18e50*/  BRA `(.L_x_544) ;  /* 0xffffffec00d07947 */ /* 0x000fea000383ffff */
.L_x_530:
[----:B------:R-:W-:Y:S01]  /*18e60*/  BSSY B0, `(.L_x_545) ;  /* 0x0000006000007945 */ /* 0x000fe20003800000 */
[----:B------:R-:W-:-:S07]  /*18e70*/  IMAD.MOV.U32 R15, RZ, RZ, -0x1 ;  /* 0xffffffffff0f7424 */ /* 0x000fce00078e00ff */
[----:B------:R-:W-:Y:S05]  /*18e80*/  WARPSYNC.COLLECTIVE R15, `(.L_x_546) ;  /* 0x000000000f0c7348 */ /* 0x000fea0003c00000 */
[----:B------:R-:W-:Y:S02]  /*18e90*/  ELECT P6, UR62, PT ;  /* 0x00000000003e782f */ /* 0x000fe400038c0000 */
[----:B------:R-:W-:Y:S01]  /*18ea0*/  MOV R14, UR62 ;  /* 0x0000003e000e7c02 */ /* 0x000fe20008000f00 */
[----:B------:R-:W-:Y:S10]  /*18eb0*/  ENDCOLLECTIVE ;  /* 0x000000000000791b */ /* 0x000ff40003800000 */
.L_x_546:
[----:B------:R-:W-:Y:S05]  /*18ec0*/  BSYNC B0 ;  /* 0x0000000000007941 */ /* 0x000fea0003800000 */
.L_x_545:
[----:B------:R-:W-:Y:S05]  /*18ed0*/  BRA `(.L_x_547) ;  /* 0xfffffff800547947 */ /* 0x000fea000383ffff */
.L_x_534:
[----:B0-----:R0:W1:Y:S02]  /*18ee0*/  SYNCS.PHASECHK.TRANS64.TRYWAIT P0, [R5+URZ], R2 ;  /* 0x00000002050075a7 */ /* 0x001064000800017f */
[----:B-1----:R-:W-:Y:S05]  /*18ef0*/  @!P0 NANOSLEEP.SYNCS 0x989680 ;  /* 0x009896800000895d */ /* 0x002fea0003900000 */
[----:B------:R-:W1:Y:S02]  /*18f00*/  @!P0 SYNCS.PHASECHK.TRANS64 P0, [R5+URZ], R2 ;  /* 0x00000002050085a7 */ /* 0x000e64000800007f */
[----:B-1----:R-:W-:Y:S05]  /*18f10*/  @!P0 BRA `(.L_x_534) ;  /* 0xfffffffc00f08947 */ /* 0x002fea000383ffff */
[----:B------:R-:W-:Y:S05]  /*18f20*/  BRA `(.L_x_548) ;  /* 0xfffffff800847947 */ /* 0x000fea000383ffff */
.L_x_535:
[----:B0-----:R0:W1:Y:S02]  /*18f30*/  SYNCS.PHASECHK.TRANS64.TRYWAIT P0, [R7+URZ], R0 ;  /* 0x00000000070075a7 */ /* 0x001064000800017f */
[----:B-1----:R-:W-:Y:S05]  /*18f40*/  @!P0 NANOSLEEP.SYNCS 0x989680 ;  /* 0x009896800000895d */ /* 0x002fea0003900000 */
[----:B------:R-:W1:Y:S02]  /*18f50*/  @!P0 SYNCS.PHASECHK.TRANS64 P0, [R7+URZ], R0 ;  /* 0x00000000070085a7 */ /* 0x000e64000800007f */
[----:B-1----:R-:W-:Y:S05]  /*18f60*/  @!P0 BRA `(.L_x_535) ;  /* 0xfffffffc00f08947 */ /* 0x002fea000383ffff */
[----:B------:R-:W-:Y:S05]  /*18f70*/  BRA `(.L_x_549) ;  /* 0xfffffff800947947 */ /* 0x000fea000383ffff */
.L_x_536:
[----:B0-----:R0:W1:Y:S02]  /*18f80*/  SYNCS.PHASECHK.TRANS64.TRYWAIT P0, [R7+URZ], R0 ;  /* 0x00000000070075a7 */ /* 0x001064000800017f */
[----:B-1----:R-:W-:Y:S05]  /*18f90*/  @!P0 NANOSLEEP.SYNCS 0x989680 ;  /* 0x009896800000895d */ /* 0x002fea0003900000 */
[----:B------:R-:W1:Y:S02]  /*18fa0*/  @!P0 SYNCS.PHASECHK.TRANS64 P0, [R7+URZ], R0 ;  /* 0x00000000070085a7 */ /* 0x000e64000800007f */
[----:B-1----:R-:W-:Y:S05]  /*18fb0*/  @!P0 BRA `(.L_x_536) ;  /* 0xfffffffc00f08947 */ /* 0x002fea000383ffff */
[----:B------:R-:W-:Y:S05]  /*18fc0*/  BRA `(.L_x_550) ;  /* 0xfffffff800a47947 */ /* 0x000fea000383ffff */
.L_x_537:
[----:B0-----:R0:W1:Y:S02]  /*18fd0*/  SYNCS.PHASECHK.TRANS64.TRYWAIT P0, [R7+URZ], R0 ;  /* 0x00000000070075a7 */ /* 0x001064000800017f */
[----:B-1----:R-:W-:Y:S05]  /*18fe0*/  @!P0 NANOSLEEP.SYNCS 0x989680 ;  /* 0x009896800000895d */ /* 0x002fea0003900000 */
[----:B------:R-:W1:Y:S02]  /*18ff0*/  @!P0 SYNCS.PHASECHK.TRANS64 P0, [R7+URZ], R0 ;  /* 0x00000000070085a7 */ /* 0x000e64000800007f */
[----:B-1----:R-:W-:Y:S05]  /*19000*/  @!P0 BRA `(.L_x_537) ;  /* 0xfffffffc00f08947 */ /* 0x002fea000383ffff */
[----:B------:R-:W-:Y:S05]  /*19010*/  BRA `(.L_x_551) ;  /* 0xfffffff800b47947 */ /* 0x000fea000383ffff */
.L_x_538:
[----:B0-----:R0:W1:Y:S02]  /*19020*/  SYNCS.PHASECHK.TRANS64.TRYWAIT P0, [R7+URZ], R0 ;  /* 0x00000000070075a7 */ /* 0x001064000800017f */
[----:B-1----:R-:W-:Y:S05]  /*19030*/  @!P0 NANOSLEEP.SYNCS 0x989680 ;  /* 0x009896800000895d */ /* 0x002fea0003900000 */
[----:B------:R-:W1:Y:S02]  /*19040*/  @!P0 SYNCS.PHASECHK.TRANS64 P0, [R7+URZ], R0 ;  /* 0x00000000070085a7 */ /* 0x000e64000800007f */
[----:B-1----:R-:W-:Y:S05]  /*19050*/  @!P0 BRA `(.L_x_538) ;  /* 0xfffffffc00f08947 */ /* 0x002fea000383ffff */
[----:B------:R-:W-:Y:S05]  /*19060*/  BRA `(.L_x_552) ;  /* 0xfffffff800c47947 */ /* 0x000fea000383ffff */
.L_x_539:
[----:B0-----:R0:W1:Y:S02]  /*19070*/  SYNCS.PHASECHK.TRANS64.TRYWAIT P0, [R7+URZ], R0 ;  /* 0x00000000070075a7 */ /* 0x001064000800017f */
[----:B-1----:R-:W-:Y:S05]  /*19080*/  @!P0 NANOSLEEP.SYNCS 0x989680 ;  /* 0x009896800000895d */ /* 0x002fea0003900000 */
[----:B------:R-:W1:Y:S02]  /*19090*/  @!P0 SYNCS.PHASECHK.TRANS64 P0, [R7+URZ], R0 ;  /* 0x00000000070085a7 */ /* 0x000e64000800007f */
[----:B-1----:R-:W-:Y:S05]  /*190a0*/  @!P0 BRA `(.L_x_539) ;  /* 0xfffffffc00f08947 */ /* 0x002fea000383ffff */
[----:B------:R-:W-:Y:S05]  /*190b0*/  BRA `(.L_x_553) ;  /* 0xfffffff800d47947 */ /* 0x000fea000383ffff */
.L_x_554:
[----:B------:R-:W-:-:S00]  /*190c0*/  BRA `(.L_x_554) ;  /* 0xfffffffc00fc7947 */ /* 0x000fc0000383ffff */
[----:B------:R-:W-:-:S00]  /*190d0*/  NOP ;  /* 0x0000000000007918 */ /* 0x000fc00000000000 */
        /* <DEDUP_REMOVED lines=10> */
.L_x_555:


//--------------------- .nv.global.init           --------------------------
	.section	.nv.global.init,"aw",@progbits
.nv.global.init:
	.type		$str$22,@object
	.size		$str$22,($str$23 - $str$22)
$str$22:
        /*0000*/ 	.byte	0x6b, 0x5f, 0x74, 0x69, 0x6c, 0x65, 0x5f, 0x63, 0x6f, 0x75, 0x6e, 0x74, 0x20, 0x3e, 0x3d, 0x20
        /*0010*/ 	.byte	0x31, 0x00
	.type		$str$23,@object
	.size		$str$23,(__unnamed_1 - $str$23)
$str$23:
        /*0012*/ 	.byte	0x2f, 0x74, 0x6d, 0x70, 0x2f, 0x63, 0x75, 0x74, 0x6c, 0x61, 0x73, 0x73, 0x5f, 0x73, 0x77, 0x65
        /*0022*/ 	.byte	0x65, 0x70, 0x5f, 0x73, 0x72, 0x63, 0x2f, 0x69, 0x6e, 0x63, 0x6c, 0x75, 0x64, 0x65, 0x2f, 0x63
        /*0032*/ 	.byte	0x75, 0x74, 0x6c, 0x61, 0x73, 0x73, 0x2f, 0x67, 0x65, 0x6d, 0x6d, 0x2f, 0x63, 0x6f, 0x6c, 0x6c
        /*0042*/ 	.byte	0x65, 0x63, 0x74, 0x69, 0x76, 0x65, 0x2f, 0x73, 0x6d, 0x39, 0x30, 0x5f, 0x6d, 0x6d, 0x61, 0x5f
        /*0052*/ 	.byte	0x74, 0x6d, 0x61, 0x5f, 0x67, 0x6d, 0x6d, 0x61, 0x5f, 0x73, 0x73, 0x5f, 0x77, 0x61, 0x72, 0x70
        /*0062*/ 	.byte	0x73, 0x70, 0x65, 0x63, 0x69, 0x61, 0x6c, 0x69, 0x7a, 0x65, 0x64, 0x2e, 0x68, 0x70, 0x70, 0x00
	.type		__unnamed_1,@object
	.size		__unnamed_1,(.L_0 - __unnamed_1)
__unnamed_1:
        /* <DEDUP_REMOVED lines=181> */
        /*0bc2*/ 	.byte	0x74, 0x69, 0x74, 0x79, 0x5d, 0x00
.L_0:


//--------------------- .nv.shared._ZN7cutlass13device_kernelINS_4gemm6kernel13GemmUniversalIN4cute5tupleIJiiiiEEENS1_10collective13CollectiveMmaINS1_34MainloopSm90TmaGmmaWarpSpecializedILi7ENS5_IJNS4_1CILi2EEENSA_ILi1EEESC_EEENS1_35KernelTmaWarpSpecializedCooperativeEEENS5_IJNSA_ILi256EEENSA_ILi240EEENSA_ILi32EEEEEENS_6half_tENS5_IJlSC_lEEESK_SL_NS4_8TiledMMAINS4_8MMA_AtomIJNS4_4SM904GMMA25MMA_64x16x16_F32F16F16_SSILNSP_5MajorE0ELSR_0ELNSP_7ScaleInE1ELSS_1EEEEEENS4_6LayoutISD_NS5_IJSC_NSA_ILi0EEESW_EEEEENS5_IJNS4_10UnderscoreESZ_SZ_EEEEENS4_13SM90_TMA_LOADENS4_14ComposedLayoutINS4_7SwizzleILi2ELi4ELi3EEENS4_18smem_ptr_flag_bitsILi16EEENSV_INS5_IJNSA_ILi8EEESI_EEENS5_IJSI_SC_EEEEEEEvNS4_8identityENS4_23SM90_TMA_LOAD_MULTICASTES1C_vS1D_EENS_8epilogue10collective6detail29Sm90TmaWarpSpecializedAdapterINS1H_15DefaultEpilogueISK_SL_SL_NS1G_6thread17LinearCombinationISK_Li1EffLNS1L_9ScaleType4KindE0ELNS_15FloatRoundStyleE2ESK_EENS1_15EpilogueDefaultEEEEEvvEEEEvNT_6ParamsE --------------------------
	.section	.nv.shared._ZN7cutlass13device_kernelINS_4gemm6kernel13GemmUniversalIN4cute5tupleIJiiiiEEENS1_10collective13CollectiveMmaINS1_34MainloopSm90TmaGmmaWarpSpecializedILi7ENS5_IJNS4_1CILi2EEENSA_ILi1EEESC_EEENS1_35KernelTmaWarpSpecializedCooperativeEEENS5_IJNSA_ILi256EEENSA_ILi240EEENSA_ILi32EEEEEENS_6half_tENS5_IJlSC_lEEESK_SL_NS4_8TiledMMAINS4_8MMA_AtomIJNS4_4SM904GMMA25MMA_64x16x16_F32F16F16_SSILNSP_5MajorE0ELSR_0ELNSP_7ScaleInE1ELSS_1EEEEEENS4_6LayoutISD_NS5_IJSC_NSA_ILi0EEESW_EEEEENS5_IJNS4_10UnderscoreESZ_SZ_EEEEENS4_13SM90_TMA_LOADENS4_14ComposedLayoutINS4_7SwizzleILi2ELi4ELi3EEENS4_18smem_ptr_flag_bitsILi16EEENSV_INS5_IJNSA_ILi8EEESI_EEENS5_IJSI_SC_EEEEEEEvNS4_8identityENS4_23SM90_TMA_LOAD_MULTICASTES1C_vS1D_EENS_8epilogue10collective6detail29Sm90TmaWarpSpecializedAdapterINS1H_15DefaultEpilogueISK_SL_SL_NS1G_6thread17LinearCombinationISK_Li1EffLNS1L_9ScaleType4KindE0ELNS_15FloatRoundStyleE2ESK_EENS1_15EpilogueDefaultEEEEEvvEEEEvNT_6ParamsE,"aw",@nobits
	.sectionflags	@""
	.align	16
	.zero		1024


//--------------------- .nv.shared.reserved.0     --------------------------
	.section	.nv.shared.reserved.0,"aw",@nobits
	.weak		__nv_reservedSMEM_offset_0_alias
	.size		__nv_reservedSMEM_offset_0_alias, 0, 0
	.other		__nv_reservedSMEM_offset_0_alias,@"STO_CUDA_RESERVED_SHARED STV_DEFAULT"
__nv_reservedSMEM_offset_0_alias:
	.zero		0


//--------------------- .nv.global                --------------------------
	.section	.nv.global,"aw",@nobits
.nv.global:
	.type		_ZN39_INTERNAL_6207e77d_4_k_cu_be9890af_62054cute1_E,@object
	.size		_ZN39_INTERNAL_6207e77d_4_k_cu_be9890af_62054cute1_E,(_ZN39_INTERNAL_6207e77d_4_k_cu_be9890af_62054cuda3std3__45__cpo6cbeginE - _ZN39_INTERNAL_6207e77d_4_k_cu_be9890af_62054cute1_E)
_ZN39_INTERNAL_6207e77d_4_k_cu_be9890af_62054cute1_E:
	.zero		1
	.type		_ZN39_INTERNAL_6207e77d_4_k_cu_be9890af_62054cuda3std3__45__cpo6cbeginE,@object
	.size		_ZN39_INTERNAL_6207e77d_4_k_cu_be9890af_62054cuda3std3__45__cpo6cbeginE,(_ZN39_INTERNAL_6207e77d_4_k_cu_be9890af_62054cuda3std3__48in_placeE - _ZN39_INTERNAL_6207e77d_4_k_cu_be9890af_62054cuda3std3__45__cpo6cbeginE)
_ZN39_INTERNAL_6207e77d_4_k_cu_be9890af_62054cuda3std3__45__cpo6cbeginE:
	.zero		1
	.type		_ZN39_INTERNAL_6207e77d_4_k_cu_be9890af_62054cuda3std3__48in_placeE,@object
	.size		_ZN39_INTERNAL_6207e77d_4_k_cu_be9890af_62054cuda3std3__48in_placeE,(_ZN39_INTERNAL_6207e77d_4_k_cu_be9890af_62054cuda3std6ranges3__45__cpo9iter_moveE - _ZN39_INTERNAL_6207e77d_4_k_cu_be9890af_62054cuda3std3__48in_placeE)
_ZN39_INTERNAL_6207e77d_4_k_cu_be9890af_62054cuda3std3__48in_placeE:
	.zero		1
	.type		_ZN39_INTERNAL_6207e77d_4_k_cu_be9890af_62054cuda3std6ranges3__45__cpo9iter_moveE,@object
	.size		_ZN39_INTERNAL_6207e77d_4_k_cu_be9890af_62054cuda3std6ranges3__45__cpo9iter_moveE,(_ZN39_INTERNAL_6207e77d_4_k_cu_be9890af_62054cuda3std3__45__cpo5beginE - _ZN39_INTERNAL_6207e77d_4_k_cu_be9890af_62054cuda3std6ranges3__45__cpo9iter_moveE)
_ZN39_INTERNAL_6207e77d_4_k_cu_be9890af_62054cuda3std6ranges3__45__cpo9iter_moveE:
	.zero		1
	.type		_ZN39_INTERNAL_6207e77d_4_k_cu_be9890af_62054cuda3std3__45__cpo5beginE,@object
	.size		_ZN39_INTERNAL_6207e77d_4_k_cu_be9890af_62054cuda3std3__45__cpo5beginE,(_ZN39_INTERNAL_6207e77d_4_k_cu_be9890af_62054cuda3std3__441_GLOBAL__N__6207e77d_4_k_cu_be9890af_62056ignoreE - _ZN39_INTERNAL_6207e77d_4_k_cu_be9890af_62054cuda3std3__45__cpo5beginE)
_ZN39_INTERNAL_6207e77d_4_k_cu_be9890af_62054cuda3std3__45__cpo5beginE:
	.zero		1
	.type		_ZN39_INTERNAL_6207e77d_4_k_cu_be9890af_62054cuda3std3__441_GLOBAL__N__6207e77d_4_k_cu_be9890af_62056ignoreE,@object
	.size		_ZN39_INTERNAL_6207e77d_4_k_cu_be9890af_62054cuda3std3__441_GLOBAL__N__6207e77d_4_k_cu_be9890af_62056ignoreE,(_ZN39_INTERNAL_6207e77d_4_k_cu_be9890af_62054cute7productE - _ZN39_INTERNAL_6207e77d_4_k_cu_be9890af_62054cuda3std3__441_GLOBAL__N__6207e77d_4_k_cu_be9890af_62056ignoreE)
_ZN39_INTERNAL_6207e77d_4_k_cu_be9890af_62054cuda3std3__441_GLOBAL__N__6207e77d_4_k_cu_be9890af_62056ignoreE:
	.zero		1
	.type		_ZN39_INTERNAL_6207e77d_4_k_cu_be9890af_62054cute7productE,@object
	.size		_ZN39_INTERNAL_6207e77d_4_k_cu_be9890af_62054cute7productE,(_ZN39_INTERNAL_6207e77d_4_k_cu_be9890af_62054cuda3std3__45__cpo3endE - _ZN39_INTERNAL_6207e77d_4_k_cu_be9890af_62054cute7productE)
_ZN39_INTERNAL_6207e77d_4_k_cu_be9890af_62054cute7productE:
	.zero		1
	.type		_ZN39_INTERNAL_6207e77d_4_k_cu_be9890af_62054cuda3std3__45__cpo3endE,@object
	.size		_ZN39_INTERNAL_6207e77d_4_k_cu_be9890af_62054cuda3std3__45__cpo3endE,(_ZN39_INTERNAL_6207e77d_4_k_cu_be9890af_62054cuda3std3__419piecewise_constructE - _ZN39_INTERNAL_6207e77d_4_k_cu_be9890af_62054cuda3std3__45__cpo3endE)
_ZN39_INTERNAL_6207e77d_4_k_cu_be9890af_62054cuda3std3__45__cpo3endE:
	.zero		1
	.type		_ZN39_INTERNAL_6207e77d_4_k_cu_be9890af_62054cuda3std3__419piecewise_constructE,@object
	.size		_ZN39_INTERNAL_6207e77d_4_k_cu_be9890af_62054cuda3std3__419piecewise_constructE,(_ZN39_INTERNAL_6207e77d_4_k_cu_be9890af_62054cuda3std3__45__cpo4cendE - _ZN39_INTERNAL_6207e77d_4_k_cu_be9890af_62054cuda3std3__419piecewise_constructE)
_ZN39_INTERNAL_6207e77d_4_k_cu_be9890af_62054cuda3std3__419piecewise_constructE:
	.zero		1
	.type		_ZN39_INTERNAL_6207e77d_4_k_cu_be9890af_62054cuda3std3__45__cpo4cendE,@object
	.size		_ZN39_INTERNAL_6207e77d_4_k_cu_be9890af_62054cuda3std3__45__cpo4cendE,(_ZN39_INTERNAL_6207e77d_4_k_cu_be9890af_62054cuda3std6ranges3__45__cpo4swapE - _ZN39_INTERNAL_6207e77d_4_k_cu_be9890af_62054cuda3std3__45__cpo4cendE)
_ZN39_INTERNAL_6207e77d_4_k_cu_be9890af_62054cuda3std3__45__cpo4cendE:
	.zero		1
	.type		_ZN39_INTERNAL_6207e77d_4_k_cu_be9890af_62054cuda3std6ranges3__45__cpo4swapE,@object
	.size		_ZN39_INTERNAL_6207e77d_4_k_cu_be9890af_62054cuda3std6ranges3__45__cpo4swapE,(.L_8 - _ZN39_INTERNAL_6207e77d_4_k_cu_be9890af_62054cuda3std6ranges3__45__cpo4swapE)
_ZN39_INTERNAL_6207e77d_4_k_cu_be9890af_62054cuda3std6ranges3__45__cpo4swapE:
	.zero		1
.L_8:


//--------------------- .nv.constant0._ZN7cutlass13device_kernelINS_4gemm6kernel13GemmUniversalIN4cute5tupleIJiiiiEEENS1_10collective13CollectiveMmaINS1_34MainloopSm90TmaGmmaWarpSpecializedILi7ENS5_IJNS4_1CILi2EEENSA_ILi1EEESC_EEENS1_35KernelTmaWarpSpecializedCooperativeEEENS5_IJNSA_ILi256EEENSA_ILi240EEENSA_ILi32EEEEEENS_6half_tENS5_IJlSC_lEEESK_SL_NS4_8TiledMMAINS4_8MMA_AtomIJNS4_4SM904GMMA25MMA_64x16x16_F32F16F16_SSILNSP_5MajorE0ELSR_0ELNSP_7ScaleInE1ELSS_1EEEEEENS4_6LayoutISD_NS5_IJSC_NSA_ILi0EEESW_EEEEENS5_IJNS4_10UnderscoreESZ_SZ_EEEEENS4_13SM90_TMA_LOADENS4_14ComposedLayoutINS4_7SwizzleILi2ELi4ELi3EEENS4_18smem_ptr_flag_bitsILi16EEENSV_INS5_IJNSA_ILi8EEESI_EEENS5_IJSI_SC_EEEEEEEvNS4_8identityENS4_23SM90_TMA_LOAD_MULTICASTES1C_vS1D_EENS_8epilogue10collective6detail29Sm90TmaWarpSpecializedAdapterINS1H_15DefaultEpilogueISK_SL_SL_NS1G_6thread17LinearCombinationISK_Li1EffLNS1L_9ScaleType4KindE0ELNS_15FloatRoundStyleE2ESK_EENS1_15EpilogueDefaultEEEEEvvEEEEvNT_6ParamsE --------------------------
	.section	.nv.constant0._ZN7cutlass13device_kernelINS_4gemm6kernel13GemmUniversalIN4cute5tupleIJiiiiEEENS1_10collective13CollectiveMmaINS1_34MainloopSm90TmaGmmaWarpSpecializedILi7ENS5_IJNS4_1CILi2EEENSA_ILi1EEESC_EEENS1_35KernelTmaWarpSpecializedCooperativeEEENS5_IJNSA_ILi256EEENSA_ILi240EEENSA_ILi32EEEEEENS_6half_tENS5_IJlSC_lEEESK_SL_NS4_8TiledMMAINS4_8MMA_AtomIJNS4_4SM904GMMA25MMA_64x16x16_F32F16F16_SSILNSP_5MajorE0ELSR_0ELNSP_7ScaleInE1ELSS_1EEEEEENS4_6LayoutISD_NS5_IJSC_NSA_ILi0EEESW_EEEEENS5_IJNS4_10UnderscoreESZ_SZ_EEEEENS4_13SM90_TMA_LOADENS4_14ComposedLayoutINS4_7SwizzleILi2ELi4ELi3EEENS4_18smem_ptr_flag_bitsILi16EEENSV_INS5_IJNSA_ILi8EEESI_EEENS5_IJSI_SC_EEEEEEEvNS4_8identityENS4_23SM90_TMA_LOAD_MULTICASTES1C_vS1D_EENS_8epilogue10collective6detail29Sm90TmaWarpSpecializedAdapterINS1H_15DefaultEpilogueISK_SL_SL_NS1G_6thread17LinearCombinationISK_Li1EffLNS1L_9ScaleType4KindE0ELNS_15FloatRoundStyleE2ESK_EENS1_15EpilogueDefaultEEEEEvvEEEEvNT_6ParamsE,"a",@progbits
	.sectionflags	@""
	.align	4
.nv.constant0._ZN7cutlass13device_kernelINS_4gemm6kernel13GemmUniversalIN4cute5tupleIJiiiiEEENS1_10collective13CollectiveMmaINS1_34MainloopSm90TmaGmmaWarpSpecializedILi7ENS5_IJNS4_1CILi2EEENSA_ILi1EEESC_EEENS1_35KernelTmaWarpSpecializedCooperativeEEENS5_IJNSA_ILi256EEENSA_ILi240EEENSA_ILi32EEEEEENS_6half_tENS5_IJlSC_lEEESK_SL_NS4_8TiledMMAINS4_8MMA_AtomIJNS4_4SM904GMMA25MMA_64x16x16_F32F16F16_SSILNSP_5MajorE0ELSR_0ELNSP_7ScaleInE1ELSS_1EEEEEENS4_6LayoutISD_NS5_IJSC_NSA_ILi0EEESW_EEEEENS5_IJNS4_10UnderscoreESZ_SZ_EEEEENS4_13SM90_TMA_LOADENS4_14ComposedLayoutINS4_7SwizzleILi2ELi4ELi3EEENS4_18smem_ptr_flag_bitsILi16EEENSV_INS5_IJNSA_ILi8EEESI_EEENS5_IJSI_SC_EEEEEEEvNS4_8identityENS4_23SM90_TMA_LOAD_MULTICASTES1C_vS1D_EENS_8epilogue10collective6detail29Sm90TmaWarpSpecializedAdapterINS1H_15DefaultEpilogueISK_SL_SL_NS1G_6thread17LinearCombinationISK_Li1EffLNS1L_9ScaleType4KindE0ELNS_15FloatRoundStyleE2ESK_EENS1_15EpilogueDefaultEEEEEvvEEEEvNT_6ParamsE:
	.zero		1664


//--------------------- SYMBOLS --------------------------

	.type		.nv.reservedSmem.offset0,@object
	.size		.nv.reservedSmem.offset0,0x4
	.type		__assertfail,@function
